// auto-generated by cutlass_sweep.gemm — config: {"arch": "sm_100", "cluster_m": 2, "cluster_n": 2, "dtype": "e5m2", "stages": 0, "tile_k": 128, "tile_m": 128, "tile_n": 64}
#include "cutlass/cutlass.h"
#include "cutlass/gemm/collective/collective_builder.hpp"
#include "cutlass/gemm/device/gemm_universal_adapter.h"
#include "cutlass/gemm/kernel/gemm_universal.hpp"
#include "cutlass/epilogue/collective/collective_builder.hpp"

using ElemA = cutlass::float_e5m2_t;
using ElemB = cutlass::float_e5m2_t;
using ElemCD = cutlass::float_e5m2_t;
using Acc  = float;
using TileShape    = cute::Shape<cute::_128, cute::_64, cute::_128>;
using ClusterShape = cute::Shape<cute::_2, cute::_2, cute::_1>;

using CollectiveEpilogue = typename cutlass::epilogue::collective::CollectiveBuilder<
    cutlass::arch::Sm100, cutlass::arch::OpClassTensorOp,
    TileShape, ClusterShape,
    cutlass::epilogue::collective::EpilogueTileAuto,
    Acc, Acc,
    ElemCD, cutlass::layout::RowMajor, 128 / cutlass::sizeof_bits<ElemCD>::value,
    ElemCD, cutlass::layout::RowMajor, 128 / cutlass::sizeof_bits<ElemCD>::value,
    cutlass::epilogue::collective::EpilogueScheduleAuto
  >::CollectiveOp;

using CollectiveMainloop = typename cutlass::gemm::collective::CollectiveBuilder<
    cutlass::arch::Sm100, cutlass::arch::OpClassTensorOp,
    ElemA, cutlass::layout::RowMajor, 128 / cutlass::sizeof_bits<ElemA>::value,
    ElemB, cutlass::layout::ColumnMajor, 128 / cutlass::sizeof_bits<ElemB>::value,
    Acc,
    TileShape, ClusterShape,
    cutlass::gemm::collective::StageCountAutoCarveout<static_cast<int>(sizeof(typename CollectiveEpilogue::SharedStorage))>,
    cutlass::gemm::collective::KernelScheduleAuto
  >::CollectiveOp;

using GemmKernel = cutlass::gemm::kernel::GemmUniversal<
    cute::Shape<int,int,int,int>,
    CollectiveMainloop,
    CollectiveEpilogue
>;
using Gemm = cutlass::gemm::device::GemmUniversalAdapter<GemmKernel>;

// Force the device kernel symbol into the cubin without needing a host main.
auto* _anchor = &cutlass::device_kernel<GemmKernel>;


// ===== COMPILED SASS (sm_100a) =====

	.target	sm_100a

	.elftype	@"ET_EXEC"


//--------------------- .note.nv.tkinfo           --------------------------
	.section	.note.nv.tkinfo,"",@"SHT_NOTE"
	.sectionflags	@"SHF_NOTE_NV_TKINFO"
	.tkinfo
        /*0018*/ 	.word	0x00000002
        /*0030*/ 	.string	""
        /*0030*/ 	.string	"ptxas"
        /*0030*/ 	.string	"Cuda compilation tools, release 13.0, V13.0.88"
        /*0030*/ 	.string	"Build cuda_13.0.r13.0/compiler.36424714_0"
        /*0030*/ 	.string	"-arch sm_100a -m 64 "



//--------------------- .note.nv.cuinfo           --------------------------
	.section	.note.nv.cuinfo,"",@"SHT_NOTE"
	.sectionflags	@"SHF_NOTE_NV_CUINFO"
        /*0018*/ 	.short	0x0002
        /*001a*/ 	.short	0x0064
        /*001c*/ 	.short	0x0082
	.zero		2


//--------------------- .nv.info                  --------------------------
	.section	.nv.info,"",@"SHT_CUDA_INFO"
	.align	4


	//----- nvinfo : EIATTR_REGCOUNT
	.align		4
        /*0000*/ 	.byte	0x04, 0x2f
        /*0002*/ 	.short	(.L_19 - .L_18)
	.align		4
.L_18:
        /*0004*/ 	.word	index@(_ZN7cutlass13device_kernelINS_4gemm6kernel13GemmUniversalIN4cute5tupleIJiiiiEEENS1_10collective13CollectiveMmaINS1_35MainloopSm100TmaUmmaWarpSpecializedILi18ELi2ELi4ENS5_IJNS4_1CILi2EEESB_NSA_ILi1EEEEEEEENS5_IJNSA_ILi128EEENSA_ILi64EEESF_EEENS_12float_e5m2_tENS5_IJlSC_lEEESI_SJ_NS4_8TiledMMAINS4_8MMA_AtomIJNS4_10MMA_TraitsINS4_25SM100_MMA_F8F6F4_2x1SM_SSEJSI_SI_fSF_SG_NS4_17integral_constantINS4_4UMMA5MajorELSQ_0EEESR_NSO_INSP_7ScaleInELSS_0EEEST_EEEEEENS4_6LayoutINS5_IJSC_SC_SC_EEENS5_IJNSA_ILi0EEESY_SY_EEEEENS5_IJNS4_10UnderscoreES11_S11_EEEEENS4_28SM100_TMA_2SM_LOAD_MULTICASTENS4_14ComposedLayoutINS4_7SwizzleILi3ELi4ELi3EEENS4_18smem_ptr_flag_bitsILi8EEENSW_INS5_IJNSA_ILi8EEESF_EEENS5_IJSF_SC_EEEEEEEvNS4_8identityENS4_18SM100_TMA_2SM_LOADES1E_vS1F_EENS_8epilogue10collective18CollectiveEpilogueINS1I_23Sm100TmaWarpSpecializedILi1ELi1ELi32ELb0ELb0EEEJNS5_IJSG_SG_SF_EEENS5_IJNSW_ISG_SC_EES1O_EEESI_SJ_SI_SJ_NS1I_6fusion15FusionCallbacksIS1M_NS1Q_17LinearCombinationISI_fSI_fLNS_15FloatRoundStyleE2EEES1N_S1P_JEEENS4_5SM1004TMEM4LOAD26SM100_TMEM_LOAD_32dp32b32xENS4_13SM90_TMA_LOADENS15_INS16_ILi2ELi4ELi3EEES19_NSW_INS5_IJS1A_SG_EEENS5_IJSG_SC_EEEEEEENS4_39AutoVectorizingCopyWithAssumedAlignmentILi128EEENS4_14SM90_TMA_STOREES25_S27_S27_EEEvvEEEEvNT_6ParamsE)
        /*0008*/ 	.word	0x0000005a


	//----- nvinfo : EIATTR_FRAME_SIZE
	.align		4
.L_19:
        /*000c*/ 	.byte	0x04, 0x11
        /*000e*/ 	.short	(.L_21 - .L_20)
	.align		4
.L_20:
        /*0010*/ 	.word	index@($__internal_2_$__cuda_sm10x_tcgen05_guardrail_trap_unallocated_columns_being_dealloced)
        /*0014*/ 	.word	0x00000000


	//----- nvinfo : EIATTR_FRAME_SIZE
	.align		4
.L_21:
        /*0018*/ 	.byte	0x04, 0x11
        /*001a*/ 	.short	(.L_23 - .L_22)
	.align		4
.L_22:
        /*001c*/ 	.word	index@($__internal_1_$__cuda_sm10x_tcgen05_guardrail_trap_phase_invalid_during_alloc)
        /*0020*/ 	.word	0x00000000


	//----- nvinfo : EIATTR_FRAME_SIZE
	.align		4
.L_23:
        /*0024*/ 	.byte	0x04, 0x11
        /*0026*/ 	.short	(.L_25 - .L_24)
	.align		4
.L_24:
        /*0028*/ 	.word	index@($__internal_0_$__cuda_sm10x_tcgen05_guardrail_trap_col_being_dealloced_not_returned_by_alloc)
        /*002c*/ 	.word	0x00000000


	//----- nvinfo : EIATTR_FRAME_SIZE
	.align		4
.L_25:
        /*0030*/ 	.byte	0x04, 0x11
        /*0032*/ 	.short	(.L_27 - .L_26)
	.align		4
.L_26:
        /*0034*/ 	.word	index@(_ZN7cutlass13device_kernelINS_4gemm6kernel13GemmUniversalIN4cute5tupleIJiiiiEEENS1_10collective13CollectiveMmaINS1_35MainloopSm100TmaUmmaWarpSpecializedILi18ELi2ELi4ENS5_IJNS4_1CILi2EEESB_NSA_ILi1EEEEEEEENS5_IJNSA_ILi128EEENSA_ILi64EEESF_EEENS_12float_e5m2_tENS5_IJlSC_lEEESI_SJ_NS4_8TiledMMAINS4_8MMA_AtomIJNS4_10MMA_TraitsINS4_25SM100_MMA_F8F6F4_2x1SM_SSEJSI_SI_fSF_SG_NS4_17integral_constantINS4_4UMMA5MajorELSQ_0EEESR_NSO_INSP_7ScaleInELSS_0EEEST_EEEEEENS4_6LayoutINS5_IJSC_SC_SC_EEENS5_IJNSA_ILi0EEESY_SY_EEEEENS5_IJNS4_10UnderscoreES11_S11_EEEEENS4_28SM100_TMA_2SM_LOAD_MULTICASTENS4_14ComposedLayoutINS4_7SwizzleILi3ELi4ELi3EEENS4_18smem_ptr_flag_bitsILi8EEENSW_INS5_IJNSA_ILi8EEESF_EEENS5_IJSF_SC_EEEEEEEvNS4_8identityENS4_18SM100_TMA_2SM_LOADES1E_vS1F_EENS_8epilogue10collective18CollectiveEpilogueINS1I_23Sm100TmaWarpSpecializedILi1ELi1ELi32ELb0ELb0EEEJNS5_IJSG_SG_SF_EEENS5_IJNSW_ISG_SC_EES1O_EEESI_SJ_SI_SJ_NS1I_6fusion15FusionCallbacksIS1M_NS1Q_17LinearCombinationISI_fSI_fLNS_15FloatRoundStyleE2EEES1N_S1P_JEEENS4_5SM1004TMEM4LOAD26SM100_TMEM_LOAD_32dp32b32xENS4_13SM90_TMA_LOADENS15_INS16_ILi2ELi4ELi3EEES19_NSW_INS5_IJS1A_SG_EEENS5_IJSG_SC_EEEEEEENS4_39AutoVectorizingCopyWithAssumedAlignmentILi128EEENS4_14SM90_TMA_STOREES25_S27_S27_EEEvvEEEEvNT_6ParamsE)
        /*0038*/ 	.word	0x00000000


	//----- nvinfo : EIATTR_MIN_STACK_SIZE
	.align		4
.L_27:
        /*003c*/ 	.byte	0x04, 0x12
        /*003e*/ 	.short	(.L_29 - .L_28)
	.align		4
.L_28:
        /*0040*/ 	.word	index@(_ZN7cutlass13device_kernelINS_4gemm6kernel13GemmUniversalIN4cute5tupleIJiiiiEEENS1_10collective13CollectiveMmaINS1_35MainloopSm100TmaUmmaWarpSpecializedILi18ELi2ELi4ENS5_IJNS4_1CILi2EEESB_NSA_ILi1EEEEEEEENS5_IJNSA_ILi128EEENSA_ILi64EEESF_EEENS_12float_e5m2_tENS5_IJlSC_lEEESI_SJ_NS4_8TiledMMAINS4_8MMA_AtomIJNS4_10MMA_TraitsINS4_25SM100_MMA_F8F6F4_2x1SM_SSEJSI_SI_fSF_SG_NS4_17integral_constantINS4_4UMMA5MajorELSQ_0EEESR_NSO_INSP_7ScaleInELSS_0EEEST_EEEEEENS4_6LayoutINS5_IJSC_SC_SC_EEENS5_IJNSA_ILi0EEESY_SY_EEEEENS5_IJNS4_10UnderscoreES11_S11_EEEEENS4_28SM100_TMA_2SM_LOAD_MULTICASTENS4_14ComposedLayoutINS4_7SwizzleILi3ELi4ELi3EEENS4_18smem_ptr_flag_bitsILi8EEENSW_INS5_IJNSA_ILi8EEESF_EEENS5_IJSF_SC_EEEEEEEvNS4_8identityENS4_18SM100_TMA_2SM_LOADES1E_vS1F_EENS_8epilogue10collective18CollectiveEpilogueINS1I_23Sm100TmaWarpSpecializedILi1ELi1ELi32ELb0ELb0EEEJNS5_IJSG_SG_SF_EEENS5_IJNSW_ISG_SC_EES1O_EEESI_SJ_SI_SJ_NS1I_6fusion15FusionCallbacksIS1M_NS1Q_17LinearCombinationISI_fSI_fLNS_15FloatRoundStyleE2EEES1N_S1P_JEEENS4_5SM1004TMEM4LOAD26SM100_TMEM_LOAD_32dp32b32xENS4_13SM90_TMA_LOADENS15_INS16_ILi2ELi4ELi3EEES19_NSW_INS5_IJS1A_SG_EEENS5_IJSG_SC_EEEEEEENS4_39AutoVectorizingCopyWithAssumedAlignmentILi128EEENS4_14SM90_TMA_STOREES25_S27_S27_EEEvvEEEEvNT_6ParamsE)
        /*0044*/ 	.word	0x00000000
.L_29:


//--------------------- .nv.compat                --------------------------
	.section	.nv.compat,"",@"SHT_CUDA_COMPAT_INFO"
	.align	4
        /*0000*/ 	.byte	0x02, 0x09, 0x01, 0x00, 0x02, 0x02, 0x02, 0x00, 0x02, 0x05, 0x05, 0x00, 0x03, 0x07, 0x01, 0x01
        /*0010*/ 	.byte	0x02, 0x03, 0x01, 0x00, 0x02, 0x06, 0x01, 0x00, 0x04, 0x0b, 0x08, 0x00, 0x09, 0x00, 0x00, 0x00
        /*0020*/ 	.byte	0x00, 0x00, 0x00, 0x00


//--------------------- .nv.info._ZN7cutlass13device_kernelINS_4gemm6kernel13GemmUniversalIN4cute5tupleIJiiiiEEENS1_10collective13CollectiveMmaINS1_35MainloopSm100TmaUmmaWarpSpecializedILi18ELi2ELi4ENS5_IJNS4_1CILi2EEESB_NSA_ILi1EEEEEEEENS5_IJNSA_ILi128EEENSA_ILi64EEESF_EEENS_12float_e5m2_tENS5_IJlSC_lEEESI_SJ_NS4_8TiledMMAINS4_8MMA_AtomIJNS4_10MMA_TraitsINS4_25SM100_MMA_F8F6F4_2x1SM_SSEJSI_SI_fSF_SG_NS4_17integral_constantINS4_4UMMA5MajorELSQ_0EEESR_NSO_INSP_7ScaleInELSS_0EEEST_EEEEEENS4_6LayoutINS5_IJSC_SC_SC_EEENS5_IJNSA_ILi0EEESY_SY_EEEEENS5_IJNS4_10UnderscoreES11_S11_EEEEENS4_28SM100_TMA_2SM_LOAD_MULTICASTENS4_14ComposedLayoutINS4_7SwizzleILi3ELi4ELi3EEENS4_18smem_ptr_flag_bitsILi8EEENSW_INS5_IJNSA_ILi8EEESF_EEENS5_IJSF_SC_EEEEEEEvNS4_8identityENS4_18SM100_TMA_2SM_LOADES1E_vS1F_EENS_8epilogue10collective18CollectiveEpilogueINS1I_23Sm100TmaWarpSpecializedILi1ELi1ELi32ELb0ELb0EEEJNS5_IJSG_SG_SF_EEENS5_IJNSW_ISG_SC_EES1O_EEESI_SJ_SI_SJ_NS1I_6fusion15FusionCallbacksIS1M_NS1Q_17LinearCombinationISI_fSI_fLNS_15FloatRoundStyleE2EEES1N_S1P_JEEENS4_5SM1004TMEM4LOAD26SM100_TMEM_LOAD_32dp32b32xENS4_13SM90_TMA_LOADENS15_INS16_ILi2ELi4ELi3EEES19_NSW_INS5_IJS1A_SG_EEENS5_IJSG_SC_EEEEEEENS4_39AutoVectorizingCopyWithAssumedAlignmentILi128EEENS4_14SM90_TMA_STOREES25_S27_S27_EEEvvEEEEvNT_6ParamsE --------------------------
	.section	.nv.info._ZN7cutlass13device_kernelINS_4gemm6kernel13GemmUniversalIN4cute5tupleIJiiiiEEENS1_10collective13CollectiveMmaINS1_35MainloopSm100TmaUmmaWarpSpecializedILi18ELi2ELi4ENS5_IJNS4_1CILi2EEESB_NSA_ILi1EEEEEEEENS5_IJNSA_ILi128EEENSA_ILi64EEESF_EEENS_12float_e5m2_tENS5_IJlSC_lEEESI_SJ_NS4_8TiledMMAINS4_8MMA_AtomIJNS4_10MMA_TraitsINS4_25SM100_MMA_F8F6F4_2x1SM_SSEJSI_SI_fSF_SG_NS4_17integral_constantINS4_4UMMA5MajorELSQ_0EEESR_NSO_INSP_7ScaleInELSS_0EEEST_EEEEEENS4_6LayoutINS5_IJSC_SC_SC_EEENS5_IJNSA_ILi0EEESY_SY_EEEEENS5_IJNS4_10UnderscoreES11_S11_EEEEENS4_28SM100_TMA_2SM_LOAD_MULTICASTENS4_14ComposedLayoutINS4_7SwizzleILi3ELi4ELi3EEENS4_18smem_ptr_flag_bitsILi8EEENSW_INS5_IJNSA_ILi8EEESF_EEENS5_IJSF_SC_EEEEEEEvNS4_8identityENS4_18SM100_TMA_2SM_LOADES1E_vS1F_EENS_8epilogue10collective18CollectiveEpilogueINS1I_23Sm100TmaWarpSpecializedILi1ELi1ELi32ELb0ELb0EEEJNS5_IJSG_SG_SF_EEENS5_IJNSW_ISG_SC_EES1O_EEESI_SJ_SI_SJ_NS1I_6fusion15FusionCallbacksIS1M_NS1Q_17LinearCombinationISI_fSI_fLNS_15FloatRoundStyleE2EEES1N_S1P_JEEENS4_5SM1004TMEM4LOAD26SM100_TMEM_LOAD_32dp32b32xENS4_13SM90_TMA_LOADENS15_INS16_ILi2ELi4ELi3EEES19_NSW_INS5_IJS1A_SG_EEENS5_IJSG_SC_EEEEEEENS4_39AutoVectorizingCopyWithAssumedAlignmentILi128EEENS4_14SM90_TMA_STOREES25_S27_S27_EEEvvEEEEvNT_6ParamsE,"",@"SHT_CUDA_INFO"
	.sectionflags	@""
	.align	4


	//----- nvinfo : EIATTR_CUDA_API_VERSION
	.align		4
        /*0000*/ 	.byte	0x04, 0x37
        /*0002*/ 	.short	(.L_31 - .L_30)
.L_30:
        /*0004*/ 	.word	0x00000082


	//----- nvinfo : EIATTR_KPARAM_INFO
	.align		4
.L_31:
        /*0008*/ 	.byte	0x04, 0x17
        /*000a*/ 	.short	(.L_33 - .L_32)
.L_32:
        /*000c*/ 	.word	0x00000000
        /*0010*/ 	.short	0x0000
        /*0012*/ 	.short	0x0000
        /*0014*/ 	.byte	0x00, 0xf0, 0x01, 0x20


	//----- nvinfo : EIATTR_AT_ENTRY_FRAGMENTS
	.align		4
.L_33:
        /*0018*/ 	.byte	0x04, 0x4f
        /*001a*/ 	.short	(.L_35 - .L_34)


	//   ....[0]....
.L_34:
        /*001c*/ 	.word	0x00000007


	//----- nvinfo : EIATTR_RESERVED_SMEM_USED
	.align		4
.L_35:
        /*0020*/ 	.byte	0x01, 0x41
	.zero		2


	//----- nvinfo : EIATTR_SPARSE_MMA_MASK
	.align		4
        /*0024*/ 	.byte	0x03, 0x50
        /*0026*/ 	.short	0x0000


	//----- nvinfo : EIATTR_TCGEN05_2CTA_USED
	.align		4
        /*0028*/ 	.byte	0x01, 0x52
	.zero		2


	//----- nvinfo : EIATTR_MAXREG_COUNT
	.align		4
        /*002c*/ 	.byte	0x03, 0x1b
        /*002e*/ 	.short	0x00ff


	//----- nvinfo : EIATTR_NUM_BARRIERS
	.align		4
        /*0030*/ 	.byte	0x02, 0x4c
        /*0032*/ 	.byte	0x07
	.zero		1


	//----- nvinfo : EIATTR_EXTERNS
	.align		4
        /*0034*/ 	.byte	0x04, 0x0f
        /*0036*/ 	.short	(.L_37 - .L_36)


	//   ....[0]....
	.align		4
.L_36:
        /*0038*/ 	.word	index@(__assertfail)


	//----- nvinfo : EIATTR_MERCURY_ISA_VERSION
	.align		4
.L_37:
        /*003c*/ 	.byte	0x03, 0x5f
        /*003e*/ 	.short	0x0101


	//----- nvinfo : EIATTR_INT_WARP_WIDE_INSTR_OFFSETS
	.align		4
        /*0040*/ 	.byte	0x04, 0x31
        /*0042*/ 	.short	(.L_39 - .L_38)


	//   ....[0]....
.L_38:
        /*0044*/ 	.word	0x00000f60


	//   ....[1]....
        /*0048*/ 	.word	0x00001010


	//   ....[2]....
        /*004c*/ 	.word	0x00004c90


	//   ....[3]....
        /*0050*/ 	.word	0x00004cc0


	//   ....[4]....
        /*0054*/ 	.word	0x00004ce0


	//   ....[5]....
        /*0058*/ 	.word	0x00005820


	//   ....[6]....
        /*005c*/ 	.word	0x000058d0


	//----- nvinfo : EIATTR_COOP_GROUP_MASK_REGIDS
	.align		4
.L_39:
        /*0060*/ 	.byte	0x04, 0x29
        /*0062*/ 	.short	(.L_41 - .L_40)


	//   ....[0]....
.L_40:
        /*0064*/ 	.word	0xffffffff


	//   ....[1]....
        /*0068*/ 	.word	0xffffffff


	//   ....[2]....
        /*006c*/ 	.word	0xffffffff


	//   ....[3]....
        /*0070*/ 	.word	0xffffffff


	//   ....[4]....
        /*0074*/ 	.word	0xffffffff


	//   ....[5]....
        /*0078*/ 	.word	0xffffffff


	//   ....[6]....
        /*007c*/ 	.word	0xffffffff


	//   ....[7]....
        /*0080*/ 	.word	0xffffffff


	//   ....[8]....
        /*0084*/ 	.word	0xffffffff


	//   ....[9]....
        /*0088*/ 	.word	0xffffffff


	//   ....[10]....
        /*008c*/ 	.word	0xffffffff


	//   ....[11]....
        /*0090*/ 	.word	0xffffffff


	//   ....[12]....
        /*0094*/ 	.word	0xffffffff


	//   ....[13]....
        /*0098*/ 	.word	0xffffffff


	//----- nvinfo : EIATTR_COOP_GROUP_INSTR_OFFSETS
	.align		4
.L_41:
        /*009c*/ 	.byte	0x04, 0x28
        /*009e*/ 	.short	(.L_43 - .L_42)


	//   ....[0]....
.L_42:
        /*00a0*/ 	.word	0x000000b0


	//   ....[1]....
        /*00a4*/ 	.word	0x00000510


	//   ....[2]....
        /*00a8*/ 	.word	0x000008d0


	//   ....[3]....
        /*00ac*/ 	.word	0x00000a10


	//   ....[4]....
        /*00b0*/ 	.word	0x00000b10


	//   ....[5]....
        /*00b4*/ 	.word	0x00000c80


	//   ....[6]....
        /*00b8*/ 	.word	0x00000e20


	//   ....[7]....
        /*00bc*/ 	.word	0x00001080


	//   ....[8]....
        /*00c0*/ 	.word	0x000023c0


	//   ....[9]....
        /*00c4*/ 	.word	0x00003a70


	//   ....[10]....
        /*00c8*/ 	.word	0x00003f40


	//   ....[11]....
        /*00cc*/ 	.word	0x00003f70


	//   ....[12]....
        /*00d0*/ 	.word	0x00004b90


	//   ....[13]....
        /*00d4*/ 	.word	0x00004da0


	//----- nvinfo : EIATTR_VRC_CTA_INIT_COUNT
	.align		4
.L_43:
        /*00d8*/ 	.byte	0x02, 0x4a
        /*00da*/ 	.byte	0x80
	.zero		1


	//----- nvinfo : EIATTR_SYSCALL_OFFSETS
	.align		4
        /*00dc*/ 	.byte	0x04, 0x46
        /*00de*/ 	.short	(.L_45 - .L_44)


	//   ....[0]....
.L_44:
        /*00e0*/ 	.word	0x00006460


	//   ....[1]....
        /*00e4*/ 	.word	0x000065a0


	//   ....[2]....
        /*00e8*/ 	.word	0x00006ce0


	//----- nvinfo : EIATTR_MBARRIER_INSTR_OFFSETS
	.align		4
.L_45:
        /*00ec*/ 	.byte	0x04, 0x39
        /*00ee*/ 	.short	(.L_47 - .L_46)


	//   ....[0]....
.L_46:
        /*00f0*/ 	.word	0x00000670
        /*00f4*/ 	.word	0x000000ff
        /*00f8*/ 	.word	0x00000000
        /*00fc*/ 	.short	0x0100
        /*00fe*/ 	.byte	0x04
	.zero		1


	//   ....[1]....
        /*0100*/ 	.word	0x00000680
        /*0104*/ 	.word	0x000000ff
        /*0108*/ 	.word	0x00000090
        /*010c*/ 	.short	0x0100
        /*010e*/ 	.byte	0x04
	.zero		1


	//   ....[2]....
        /*0110*/ 	.word	0x00000690
        /*0114*/ 	.word	0x000000ff
        /*0118*/ 	.word	0x00000008
        /*011c*/ 	.short	0x0100
        /*011e*/ 	.byte	0x04
	.zero		1


	//   ....[3]....
        /*0120*/ 	.word	0x000006a0
        /*0124*/ 	.word	0x000000ff
        /*0128*/ 	.word	0x00000098
        /*012c*/ 	.short	0x0100
        /*012e*/ 	.byte	0x04
	.zero		1


	//   ....[4]....
        /*0130*/ 	.word	0x000006b0
        /*0134*/ 	.word	0x000000ff
        /*0138*/ 	.word	0x00000010
        /*013c*/ 	.short	0x0100
        /*013e*/ 	.byte	0x04
	.zero		1


	//   ....[5]....
        /*0140*/ 	.word	0x000006c0
        /*0144*/ 	.word	0x000000ff
        /*0148*/ 	.word	0x000000a0
        /*014c*/ 	.short	0x0100
        /*014e*/ 	.byte	0x04
	.zero		1


	//   ....[6]....
        /*0150*/ 	.word	0x000006d0
        /*0154*/ 	.word	0x000000ff
        /*0158*/ 	.word	0x00000018
        /*015c*/ 	.short	0x0100
        /*015e*/ 	.byte	0x04
	.zero		1


	//   ....[7]....
        /*0160*/ 	.word	0x000006e0
        /*0164*/ 	.word	0x000000ff
        /*0168*/ 	.word	0x000000a8
        /*016c*/ 	.short	0x0100
        /*016e*/ 	.byte	0x04
	.zero		1


	//   ....[8]....
        /*0170*/ 	.word	0x000006f0
        /*0174*/ 	.word	0x000000ff
        /*0178*/ 	.word	0x00000020
        /*017c*/ 	.short	0x0100
        /*017e*/ 	.byte	0x04
	.zero		1


	//   ....[9]....
        /*0180*/ 	.word	0x00000700
        /*0184*/ 	.word	0x000000ff
        /*0188*/ 	.word	0x000000b0
        /*018c*/ 	.short	0x0100
        /*018e*/ 	.byte	0x04
	.zero		1


	//   ....[10]....
        /*0190*/ 	.word	0x00000710
        /*0194*/ 	.word	0x000000ff
        /*0198*/ 	.word	0x00000028
        /*019c*/ 	.short	0x0100
        /*019e*/ 	.byte	0x04
	.zero		1


	//   ....[11]....
        /*01a0*/ 	.word	0x00000720
        /*01a4*/ 	.word	0x000000ff
        /*01a8*/ 	.word	0x000000b8
        /*01ac*/ 	.short	0x0100
        /*01ae*/ 	.byte	0x04
	.zero		1


	//   ....[12]....
        /*01b0*/ 	.word	0x00000730
        /*01b4*/ 	.word	0x000000ff
        /*01b8*/ 	.word	0x00000030
        /*01bc*/ 	.short	0x0100
        /*01be*/ 	.byte	0x04
	.zero		1


	//   ....[13]....
        /*01c0*/ 	.word	0x00000740
        /*01c4*/ 	.word	0x000000ff
        /*01c8*/ 	.word	0x000000c0
        /*01cc*/ 	.short	0x0100
        /*01ce*/ 	.byte	0x04
	.zero		1


	//   ....[14]....
        /*01d0*/ 	.word	0x00000750
        /*01d4*/ 	.word	0x000000ff
        /*01d8*/ 	.word	0x00000038
        /*01dc*/ 	.short	0x0100
        /*01de*/ 	.byte	0x04
	.zero		1


	//   ....[15]....
        /*01e0*/ 	.word	0x00000760
        /*01e4*/ 	.word	0x000000ff
        /*01e8*/ 	.word	0x000000c8
        /*01ec*/ 	.short	0x0100
        /*01ee*/ 	.byte	0x04
	.zero		1


	//   ....[16]....
        /*01f0*/ 	.word	0x00000770
        /*01f4*/ 	.word	0x000000ff
        /*01f8*/ 	.word	0x00000040
        /*01fc*/ 	.short	0x0100
        /*01fe*/ 	.byte	0x04
	.zero		1


	//   ....[17]....
        /*0200*/ 	.word	0x00000780
        /*0204*/ 	.word	0x000000ff
        /*0208*/ 	.word	0x000000d0
        /*020c*/ 	.short	0x0100
        /*020e*/ 	.byte	0x04
	.zero		1


	//   ....[18]....
        /*0210*/ 	.word	0x00000790
        /*0214*/ 	.word	0x000000ff
        /*0218*/ 	.word	0x00000048
        /*021c*/ 	.short	0x0100
        /*021e*/ 	.byte	0x04
	.zero		1


	//   ....[19]....
        /*0220*/ 	.word	0x000007a0
        /*0224*/ 	.word	0x000000ff
        /*0228*/ 	.word	0x000000d8
        /*022c*/ 	.short	0x0100
        /*022e*/ 	.byte	0x04
	.zero		1


	//   ....[20]....
        /*0230*/ 	.word	0x000007b0
        /*0234*/ 	.word	0x000000ff
        /*0238*/ 	.word	0x00000050
        /*023c*/ 	.short	0x0100
        /*023e*/ 	.byte	0x04
	.zero		1


	//   ....[21]....
        /*0240*/ 	.word	0x000007c0
        /*0244*/ 	.word	0x000000ff
        /*0248*/ 	.word	0x000000e0
        /*024c*/ 	.short	0x0100
        /*024e*/ 	.byte	0x04
	.zero		1


	//   ....[22]....
        /*0250*/ 	.word	0x000007d0
        /*0254*/ 	.word	0x000000ff
        /*0258*/ 	.word	0x00000058
        /*025c*/ 	.short	0x0100
        /*025e*/ 	.byte	0x04
	.zero		1


	//   ....[23]....
        /*0260*/ 	.word	0x000007e0
        /*0264*/ 	.word	0x000000ff
        /*0268*/ 	.word	0x000000e8
        /*026c*/ 	.short	0x0100
        /*026e*/ 	.byte	0x04
	.zero		1


	//   ....[24]....
        /*0270*/ 	.word	0x000007f0
        /*0274*/ 	.word	0x000000ff
        /*0278*/ 	.word	0x00000060
        /*027c*/ 	.short	0x0100
        /*027e*/ 	.byte	0x04
	.zero		1


	//   ....[25]....
        /*0280*/ 	.word	0x00000800
        /*0284*/ 	.word	0x000000ff
        /*0288*/ 	.word	0x000000f0
        /*028c*/ 	.short	0x0100
        /*028e*/ 	.byte	0x04
	.zero		1


	//   ....[26]....
        /*0290*/ 	.word	0x00000810
        /*0294*/ 	.word	0x000000ff
        /*0298*/ 	.word	0x00000068
        /*029c*/ 	.short	0x0100
        /*029e*/ 	.byte	0x04
	.zero		1


	//   ....[27]....
        /*02a0*/ 	.word	0x00000820
        /*02a4*/ 	.word	0x000000ff
        /*02a8*/ 	.word	0x000000f8
        /*02ac*/ 	.short	0x0100
        /*02ae*/ 	.byte	0x04
	.zero		1


	//   ....[28]....
        /*02b0*/ 	.word	0x00000830
        /*02b4*/ 	.word	0x000000ff
        /*02b8*/ 	.word	0x00000070
        /*02bc*/ 	.short	0x0100
        /*02be*/ 	.byte	0x04
	.zero		1


	//   ....[29]....
        /*02c0*/ 	.word	0x00000840
        /*02c4*/ 	.word	0x000000ff
        /*02c8*/ 	.word	0x00000100
        /*02cc*/ 	.short	0x0100
        /*02ce*/ 	.byte	0x04
	.zero		1


	//   ....[30]....
        /*02d0*/ 	.word	0x00000850
        /*02d4*/ 	.word	0x000000ff
        /*02d8*/ 	.word	0x00000078
        /*02dc*/ 	.short	0x0100
        /*02de*/ 	.byte	0x04
	.zero		1


	//   ....[31]....
        /*02e0*/ 	.word	0x00000860
        /*02e4*/ 	.word	0x000000ff
        /*02e8*/ 	.word	0x00000108
        /*02ec*/ 	.short	0x0100
        /*02ee*/ 	.byte	0x04
	.zero		1


	//   ....[32]....
        /*02f0*/ 	.word	0x00000870
        /*02f4*/ 	.word	0x000000ff
        /*02f8*/ 	.word	0x00000080
        /*02fc*/ 	.short	0x0100
        /*02fe*/ 	.byte	0x04
	.zero		1


	//   ....[33]....
        /*0300*/ 	.word	0x00000880
        /*0304*/ 	.word	0x000000ff
        /*0308*/ 	.word	0x00000110
        /*030c*/ 	.short	0x0100
        /*030e*/ 	.byte	0x04
	.zero		1


	//   ....[34]....
        /*0310*/ 	.word	0x00000890
        /*0314*/ 	.word	0x000000ff
        /*0318*/ 	.word	0x00000088
        /*031c*/ 	.short	0x0100
        /*031e*/ 	.byte	0x04
	.zero		1


	//   ....[35]....
        /*0320*/ 	.word	0x000008a0
        /*0324*/ 	.word	0x000000ff
        /*0328*/ 	.word	0x00000118
        /*032c*/ 	.short	0x0100
        /*032e*/ 	.byte	0x04
	.zero		1


	//   ....[36]....
        /*0330*/ 	.word	0x000009e0
        /*0334*/ 	.word	0x000000ff
        /*0338*/ 	.word	0x00000120
        /*033c*/ 	.short	0x0100
        /*033e*/ 	.byte	0x04
	.zero		1


	//   ....[37]....
        /*0340*/ 	.word	0x000009f0
        /*0344*/ 	.word	0x000000ff
        /*0348*/ 	.word	0x00000128
        /*034c*/ 	.short	0x0100
        /*034e*/ 	.byte	0x04
	.zero		1


	//   ....[38]....
        /*0350*/ 	.word	0x00000ae0
        /*0354*/ 	.word	0x000000ff
        /*0358*/ 	.word	0x00000130
        /*035c*/ 	.short	0x0100
        /*035e*/ 	.byte	0x06
	.zero		1


	//   ....[39]....
        /*0360*/ 	.word	0x00000af0
        /*0364*/ 	.word	0x000000ff
        /*0368*/ 	.word	0x00000138
        /*036c*/ 	.short	0x0100
        /*036e*/ 	.byte	0x06
	.zero		1


	//   ....[40]....
        /*0370*/ 	.word	0x00000c30
        /*0374*/ 	.word	0x000000ff
        /*0378*/ 	.word	0x00000140
        /*037c*/ 	.short	0x0100
        /*037e*/ 	.byte	0x06
	.zero		1


	//   ....[41]....
        /*0380*/ 	.word	0x00000c40
        /*0384*/ 	.word	0x000000ff
        /*0388*/ 	.word	0x00000150
        /*038c*/ 	.short	0x0100
        /*038e*/ 	.byte	0x06
	.zero		1


	//   ....[42]....
        /*0390*/ 	.word	0x00000c50
        /*0394*/ 	.word	0x000000ff
        /*0398*/ 	.word	0x00000148
        /*039c*/ 	.short	0x0100
        /*039e*/ 	.byte	0x06
	.zero		1


	//   ....[43]....
        /*03a0*/ 	.word	0x00000c60
        /*03a4*/ 	.word	0x000000ff
        /*03a8*/ 	.word	0x00000158
        /*03ac*/ 	.short	0x0100
        /*03ae*/ 	.byte	0x06
	.zero		1


	//   ....[44]....
        /*03b0*/ 	.word	0x00000d90
        /*03b4*/ 	.word	0x000000ff
        /*03b8*/ 	.word	0x00000160
        /*03bc*/ 	.short	0x0100
        /*03be*/ 	.byte	0x04
	.zero		1


	//   ....[45]....
        /*03c0*/ 	.word	0x00000da0
        /*03c4*/ 	.word	0x000000ff
        /*03c8*/ 	.word	0x00000180
        /*03cc*/ 	.short	0x0100
        /*03ce*/ 	.byte	0x04
	.zero		1


	//   ....[46]....
        /*03d0*/ 	.word	0x00000db0
        /*03d4*/ 	.word	0x000000ff
        /*03d8*/ 	.word	0x00000168
        /*03dc*/ 	.short	0x0100
        /*03de*/ 	.byte	0x04
	.zero		1


	//   ....[47]....
        /*03e0*/ 	.word	0x00000dc0
        /*03e4*/ 	.word	0x000000ff
        /*03e8*/ 	.word	0x00000188
        /*03ec*/ 	.short	0x0100
        /*03ee*/ 	.byte	0x04
	.zero		1


	//   ....[48]....
        /*03f0*/ 	.word	0x00000dd0
        /*03f4*/ 	.word	0x000000ff
        /*03f8*/ 	.word	0x00000170
        /*03fc*/ 	.short	0x0100
        /*03fe*/ 	.byte	0x04
	.zero		1


	//   ....[49]....
        /*0400*/ 	.word	0x00000de0
        /*0404*/ 	.word	0x000000ff
        /*0408*/ 	.word	0x00000190
        /*040c*/ 	.short	0x0100
        /*040e*/ 	.byte	0x04
	.zero		1


	//   ....[50]....
        /*0410*/ 	.word	0x00000df0
        /*0414*/ 	.word	0x000000ff
        /*0418*/ 	.word	0x00000178
        /*041c*/ 	.short	0x0100
        /*041e*/ 	.byte	0x04
	.zero		1


	//   ....[51]....
        /*0420*/ 	.word	0x00000e00
        /*0424*/ 	.word	0x000000ff
        /*0428*/ 	.word	0x00000198
        /*042c*/ 	.short	0x0100
        /*042e*/ 	.byte	0x04
	.zero		1


	//   ....[52]....
        /*0430*/ 	.word	0x00000f00
        /*0434*/ 	.word	0x000000ff
        /*0438*/ 	.word	0x000001a0
        /*043c*/ 	.short	0x0100
        /*043e*/ 	.byte	0x04
	.zero		1


	//   ....[53]....
        /*0440*/ 	.word	0x00000f10
        /*0444*/ 	.word	0x000000ff
        /*0448*/ 	.word	0x000001b0
        /*044c*/ 	.short	0x0100
        /*044e*/ 	.byte	0x04
	.zero		1


	//   ....[54]....
        /*0450*/ 	.word	0x00000f20
        /*0454*/ 	.word	0x000000ff
        /*0458*/ 	.word	0x000001a8
        /*045c*/ 	.short	0x0100
        /*045e*/ 	.byte	0x04
	.zero		1


	//   ....[55]....
        /*0460*/ 	.word	0x00000f30
        /*0464*/ 	.word	0x000000ff
        /*0468*/ 	.word	0x000001b8
        /*046c*/ 	.short	0x0100
        /*046e*/ 	.byte	0x04
	.zero		1


	//   ....[56]....
        /*0470*/ 	.word	0x00001030
        /*0474*/ 	.word	0x000000ff
        /*0478*/ 	.word	0x000001c0
        /*047c*/ 	.short	0x0100
        /*047e*/ 	.byte	0x06
	.zero		1


	//   ....[57]....
        /*0480*/ 	.word	0x00001c10
        /*0484*/ 	.word	0x00000000
        /*0488*/ 	.word	0x000001b0
        /*048c*/ 	.short	0x010a
        /*048e*/ 	.byte	0xff
	.zero		1


	//   ....[58]....
        /*0490*/ 	.word	0x00001c40
        /*0494*/ 	.word	0x00000000
        /*0498*/ 	.word	0x000001a0
        /*049c*/ 	.short	0x0101
        /*049e*/ 	.byte	0xff
	.zero		1


	//   ....[59]....
        /*04a0*/ 	.word	0x00001ce0
        /*04a4*/ 	.word	0x000000ff
        /*04a8*/ 	.word	0x00000090
        /*04ac*/ 	.short	0x010a
        /*04ae*/ 	.byte	0x04
	.zero		1


	//   ....[60]....
        /*04b0*/ 	.word	0x00001db0
        /*04b4*/ 	.word	0x000000ff
        /*04b8*/ 	.word	0x00000090
        /*04bc*/ 	.short	0x010a
        /*04be*/ 	.byte	0x21
	.zero		1


	//   ....[61]....
        /*04c0*/ 	.word	0x00001f60
        /*04c4*/ 	.word	0x000000ff
        /*04c8*/ 	.word	0x00000090
        /*04cc*/ 	.short	0x010a
        /*04ce*/ 	.byte	0x05
	.zero		1


	//   ....[62]....
        /*04d0*/ 	.word	0x00002070
        /*04d4*/ 	.word	0x000000ff
        /*04d8*/ 	.word	0x00000138
        /*04dc*/ 	.short	0x0101
        /*04de*/ 	.byte	0x0d
	.zero		1


	//   ....[63]....
        /*04e0*/ 	.word	0x00002090
        /*04e4*/ 	.word	0x000000ff
        /*04e8*/ 	.word	0x00000090
        /*04ec*/ 	.short	0x010a
        /*04ee*/ 	.byte	0x04
	.zero		1


	//   ....[64]....
        /*04f0*/ 	.word	0x00002110
        /*04f4*/ 	.word	0x000000ff
        /*04f8*/ 	.word	0x00000090
        /*04fc*/ 	.short	0x010a
        /*04fe*/ 	.byte	0x11
	.zero		1


	//   ....[65]....
        /*0500*/ 	.word	0x000022b0
        /*0504*/ 	.word	0x000000ff
        /*0508*/ 	.word	0x00000090
        /*050c*/ 	.short	0x010a
        /*050e*/ 	.byte	0x05
	.zero		1


	//   ....[66]....
        /*0510*/ 	.word	0x000023f0
        /*0514*/ 	.word	0x00000003
        /*0518*/ 	.word	0x00000140
        /*051c*/ 	.short	0x010a
        /*051e*/ 	.byte	0xff
	.zero		1


	//   ....[67]....
        /*0520*/ 	.word	0x00002540
        /*0524*/ 	.word	0x00000000
        /*0528*/ 	.word	0x00000000
        /*052c*/ 	.short	0x0101
        /*052e*/ 	.byte	0xff
	.zero		1


	//   ....[68]....
        /*0530*/ 	.word	0x00002ae0
        /*0534*/ 	.word	0x000000ff
        /*0538*/ 	.word	0x00000000
        /*053c*/ 	.short	0x010a
        /*053e*/ 	.byte	0x04
	.zero		1


	//   ....[69]....
        /*0540*/ 	.word	0x00002b70
        /*0544*/ 	.word	0x000000ff
        /*0548*/ 	.word	0x00000000
        /*054c*/ 	.short	0x010a
        /*054e*/ 	.byte	0x05
	.zero		1


	//   ....[70]....
        /*0550*/ 	.word	0x00002c00
        /*0554*/ 	.word	0x000000ff
        /*0558*/ 	.word	0x00000000
        /*055c*/ 	.short	0x010a
        /*055e*/ 	.byte	0x05
	.zero		1


	//   ....[71]....
        /*0560*/ 	.word	0x00002c90
        /*0564*/ 	.word	0x000000ff
        /*0568*/ 	.word	0x00000000
        /*056c*/ 	.short	0x010a
        /*056e*/ 	.byte	0x05
	.zero		1


	//   ....[72]....
        /*0570*/ 	.word	0x00002d20
        /*0574*/ 	.word	0x000000ff
        /*0578*/ 	.word	0x00000000
        /*057c*/ 	.short	0x010a
        /*057e*/ 	.byte	0x05
	.zero		1


	//   ....[73]....
        /*0580*/ 	.word	0x00002db0
        /*0584*/ 	.word	0x000000ff
        /*0588*/ 	.word	0x00000000
        /*058c*/ 	.short	0x010a
        /*058e*/ 	.byte	0x05
	.zero		1


	//   ....[74]....
        /*0590*/ 	.word	0x00002e40
        /*0594*/ 	.word	0x000000ff
        /*0598*/ 	.word	0x00000000
        /*059c*/ 	.short	0x010a
        /*059e*/ 	.byte	0x05
	.zero		1


	//   ....[75]....
        /*05a0*/ 	.word	0x00002ed0
        /*05a4*/ 	.word	0x000000ff
        /*05a8*/ 	.word	0x00000000
        /*05ac*/ 	.short	0x010a
        /*05ae*/ 	.byte	0x05
	.zero		1


	//   ....[76]....
        /*05b0*/ 	.word	0x00002f60
        /*05b4*/ 	.word	0x000000ff
        /*05b8*/ 	.word	0x00000000
        /*05bc*/ 	.short	0x010a
        /*05be*/ 	.byte	0x05
	.zero		1


	//   ....[77]....
        /*05c0*/ 	.word	0x00002ff0
        /*05c4*/ 	.word	0x000000ff
        /*05c8*/ 	.word	0x00000000
        /*05cc*/ 	.short	0x010a
        /*05ce*/ 	.byte	0x05
	.zero		1


	//   ....[78]....
        /*05d0*/ 	.word	0x00003080
        /*05d4*/ 	.word	0x000000ff
        /*05d8*/ 	.word	0x00000000
        /*05dc*/ 	.short	0x010a
        /*05de*/ 	.byte	0x05
	.zero		1


	//   ....[79]....
        /*05e0*/ 	.word	0x00003110
        /*05e4*/ 	.word	0x000000ff
        /*05e8*/ 	.word	0x00000000
        /*05ec*/ 	.short	0x010a
        /*05ee*/ 	.byte	0x05
	.zero		1


	//   ....[80]....
        /*05f0*/ 	.word	0x000031a0
        /*05f4*/ 	.word	0x000000ff
        /*05f8*/ 	.word	0x00000000
        /*05fc*/ 	.short	0x010a
        /*05fe*/ 	.byte	0x05
	.zero		1


	//   ....[81]....
        /*0600*/ 	.word	0x00003230
        /*0604*/ 	.word	0x000000ff
        /*0608*/ 	.word	0x00000000
        /*060c*/ 	.short	0x010a
        /*060e*/ 	.byte	0x05
	.zero		1


	//   ....[82]....
        /*0610*/ 	.word	0x000032c0
        /*0614*/ 	.word	0x000000ff
        /*0618*/ 	.word	0x00000000
        /*061c*/ 	.short	0x010a
        /*061e*/ 	.byte	0x05
	.zero		1


	//   ....[83]....
        /*0620*/ 	.word	0x00003350
        /*0624*/ 	.word	0x000000ff
        /*0628*/ 	.word	0x00000000
        /*062c*/ 	.short	0x010a
        /*062e*/ 	.byte	0x05
	.zero		1


	//   ....[84]....
        /*0630*/ 	.word	0x000033e0
        /*0634*/ 	.word	0x000000ff
        /*0638*/ 	.word	0x00000000
        /*063c*/ 	.short	0x010a
        /*063e*/ 	.byte	0x05
	.zero		1


	//   ....[85]....
        /*0640*/ 	.word	0x00003480
        /*0644*/ 	.word	0x00000000
        /*0648*/ 	.word	0x00000000
        /*064c*/ 	.short	0x010a
        /*064e*/ 	.byte	0xff
	.zero		1


	//   ....[86]....
        /*0650*/ 	.word	0x000035c0
        /*0654*/ 	.word	0x00000002
        /*0658*/ 	.word	0x000001a0
        /*065c*/ 	.short	0x010a
        /*065e*/ 	.byte	0xff
	.zero		1


	//   ....[87]....
        /*0660*/ 	.word	0x00003630
        /*0664*/ 	.word	0x00000002
        /*0668*/ 	.word	0x00000000
        /*066c*/ 	.short	0x0101
        /*066e*/ 	.byte	0xff
	.zero		1


	//   ....[88]....
        /*0670*/ 	.word	0x00003650
        /*0674*/ 	.word	0x000000ff
        /*0678*/ 	.word	0x00000150
        /*067c*/ 	.short	0x010a
        /*067e*/ 	.byte	0x04
	.zero		1


	//   ....[89]....
        /*0680*/ 	.word	0x00003770
        /*0684*/ 	.word	0x00000002
        /*0688*/ 	.word	0x00000140
        /*068c*/ 	.short	0x010a
        /*068e*/ 	.byte	0xff
	.zero		1


	//   ....[90]....
        /*0690*/ 	.word	0x00003870
        /*0694*/ 	.word	0x00000002
        /*0698*/ 	.word	0x00000000
        /*069c*/ 	.short	0x0101
        /*069e*/ 	.byte	0xff
	.zero		1


	//   ....[91]....
        /*06a0*/ 	.word	0x00003900
        /*06a4*/ 	.word	0x000000ff
        /*06a8*/ 	.word	0x00000150
        /*06ac*/ 	.short	0x0106
        /*06ae*/ 	.byte	0x04
	.zero		1


	//   ....[92]....
        /*06b0*/ 	.word	0x00003920
        /*06b4*/ 	.word	0x000000ff
        /*06b8*/ 	.word	0x00000150
        /*06bc*/ 	.short	0x010a
        /*06be*/ 	.byte	0x04
	.zero		1


	//   ....[93]....
        /*06c0*/ 	.word	0x000039b0
        /*06c4*/ 	.word	0x000000ff
        /*06c8*/ 	.word	0x00000150
        /*06cc*/ 	.short	0x0106
        /*06ce*/ 	.byte	0x07
	.zero		1


	//   ....[94]....
        /*06d0*/ 	.word	0x000039f0
        /*06d4*/ 	.word	0x00000000
        /*06d8*/ 	.word	0x00000150
        /*06dc*/ 	.short	0x010a
        /*06de*/ 	.byte	0xff
	.zero		1


	//   ....[95]....
        /*06e0*/ 	.word	0x00003c40
        /*06e4*/ 	.word	0x000000ff
        /*06e8*/ 	.word	0x00000008
        /*06ec*/ 	.short	0x010a
        /*06ee*/ 	.byte	0x05
	.zero		1


	//   ....[96]....
        /*06f0*/ 	.word	0x00003c60
        /*06f4*/ 	.word	0x000000ff
        /*06f8*/ 	.word	0x00000008
        /*06fc*/ 	.short	0x010a
        /*06fe*/ 	.byte	0x05
	.zero		1


	//   ....[97]....
        /*0700*/ 	.word	0x00003df0
        /*0704*/ 	.word	0x000000ff
        /*0708*/ 	.word	0x00000008
        /*070c*/ 	.short	0x010a
        /*070e*/ 	.byte	0x05
	.zero		1


	//   ....[98]....
        /*0710*/ 	.word	0x00003e10
        /*0714*/ 	.word	0x000000ff
        /*0718*/ 	.word	0x00000008
        /*071c*/ 	.short	0x010a
        /*071e*/ 	.byte	0x05
	.zero		1


	//   ....[99]....
        /*0720*/ 	.word	0x00003ed0
        /*0724*/ 	.word	0x000000ff
        /*0728*/ 	.word	0x00000000
        /*072c*/ 	.short	0x0101
        /*072e*/ 	.byte	0x04
	.zero		1


	//   ....[100]....
        /*0730*/ 	.word	0x00004210
        /*0734*/ 	.word	0x00000000
        /*0738*/ 	.word	0x00000140
        /*073c*/ 	.short	0x010a
        /*073e*/ 	.byte	0xff
	.zero		1


	//   ....[101]....
        /*0740*/ 	.word	0x000042d0
        /*0744*/ 	.word	0x00000000
        /*0748*/ 	.word	0x00000000
        /*074c*/ 	.short	0x0101
        /*074e*/ 	.byte	0xff
	.zero		1


	//   ....[102]....
        /*0750*/ 	.word	0x00004390
        /*0754*/ 	.word	0x000000ff
        /*0758*/ 	.word	0x00000000
        /*075c*/ 	.short	0x010a
        /*075e*/ 	.byte	0x04
	.zero		1


	//   ....[103]....
        /*0760*/ 	.word	0x000043a0
        /*0764*/ 	.word	0x000000ff
        /*0768*/ 	.word	0x00000180
        /*076c*/ 	.short	0x010a
        /*076e*/ 	.byte	0x1f
	.zero		1


	//   ....[104]....
        /*0770*/ 	.word	0x00004450
        /*0774*/ 	.word	0x000000ff
        /*0778*/ 	.word	0x00000000
        /*077c*/ 	.short	0x010a
        /*077e*/ 	.byte	0x05
	.zero		1


	//   ....[105]....
        /*0780*/ 	.word	0x00004580
        /*0784*/ 	.word	0x000000ff
        /*0788*/ 	.word	0x00000000
        /*078c*/ 	.short	0x010a
        /*078e*/ 	.byte	0x04
	.zero		1


	//   ....[106]....
        /*0790*/ 	.word	0x00004880
        /*0794*/ 	.word	0x000000ff
        /*0798*/ 	.word	0x00000000
        /*079c*/ 	.short	0x010a
        /*079e*/ 	.byte	0x04
	.zero		1


	//   ....[107]....
        /*07a0*/ 	.word	0x00004910
        /*07a4*/ 	.word	0x000000ff
        /*07a8*/ 	.word	0x00000000
        /*07ac*/ 	.short	0x010a
        /*07ae*/ 	.byte	0x05
	.zero		1


	//   ....[108]....
        /*07b0*/ 	.word	0x000049a0
        /*07b4*/ 	.word	0x000000ff
        /*07b8*/ 	.word	0x00000000
        /*07bc*/ 	.short	0x010a
        /*07be*/ 	.byte	0x05
	.zero		1


	//   ....[109]....
        /*07c0*/ 	.word	0x00004a40
        /*07c4*/ 	.word	0x00000000
        /*07c8*/ 	.word	0x00000000
        /*07cc*/ 	.short	0x010a
        /*07ce*/ 	.byte	0xff
	.zero		1


	//   ....[110]....
        /*07d0*/ 	.word	0x00004a80
        /*07d4*/ 	.word	0x00000000
        /*07d8*/ 	.word	0x00000000
        /*07dc*/ 	.short	0x010a
        /*07de*/ 	.byte	0xff
	.zero		1


	//   ....[111]....
        /*07e0*/ 	.word	0x00004af0
        /*07e4*/ 	.word	0x000000ff
        /*07e8*/ 	.word	0x00000000
        /*07ec*/ 	.short	0x0101
        /*07ee*/ 	.byte	0x04
	.zero		1


	//   ....[112]....
        /*07f0*/ 	.word	0x00004b30
        /*07f4*/ 	.word	0x000000ff
        /*07f8*/ 	.word	0x000001c0
        /*07fc*/ 	.short	0x010a
        /*07fe*/ 	.byte	0x1a
	.zero		1


	//   ....[113]....
        /*0800*/ 	.word	0x00004b80
        /*0804*/ 	.word	0x000000ff
        /*0808*/ 	.word	0x00000000
        /*080c*/ 	.short	0x0101
        /*080e*/ 	.byte	0x04
	.zero		1


	//   ....[114]....
        /*0810*/ 	.word	0x00005000
        /*0814*/ 	.word	0x00000007
        /*0818*/ 	.word	0x00000140
        /*081c*/ 	.short	0x010a
        /*081e*/ 	.byte	0xff
	.zero		1


	//   ....[115]....
        /*0820*/ 	.word	0x00005170
        /*0824*/ 	.word	0x00000000
        /*0828*/ 	.word	0x00000000
        /*082c*/ 	.short	0x0101
        /*082e*/ 	.byte	0xff
	.zero		1


	//   ....[116]....
        /*0830*/ 	.word	0x000055e0
        /*0834*/ 	.word	0x000000ff
        /*0838*/ 	.word	0x00000138
        /*083c*/ 	.short	0x010a
        /*083e*/ 	.byte	0x11
	.zero		1


	//   ....[117]....
        /*0840*/ 	.word	0x00005760
        /*0844*/ 	.word	0x000000ff
        /*0848*/ 	.word	0x00000128
        /*084c*/ 	.short	0x010a
        /*084e*/ 	.byte	0x11
	.zero		1


	//   ....[118]....
        /*0850*/ 	.word	0x00005970
        /*0854*/ 	.word	0x000000ff
        /*0858*/ 	.word	0x00000120
        /*085c*/ 	.short	0x010b
        /*085e*/ 	.byte	0x11
	.zero		1


	//   ....[119]....
        /*0860*/ 	.word	0x00005980
        /*0864*/ 	.word	0x000000ff
        /*0868*/ 	.word	0x00000000
        /*086c*/ 	.short	0x0101
        /*086e*/ 	.byte	0x1b
	.zero		1


	//   ....[120]....
        /*0870*/ 	.word	0x000059c0
        /*0874*/ 	.word	0x00000000
        /*0878*/ 	.word	0x00000128
        /*087c*/ 	.short	0x010a
        /*087e*/ 	.byte	0xff
	.zero		1


	//   ....[121]....
        /*0880*/ 	.word	0x00005d30
        /*0884*/ 	.word	0x00000003
        /*0888*/ 	.word	0x00000140
        /*088c*/ 	.short	0x010a
        /*088e*/ 	.byte	0xff
	.zero		1


	//   ....[122]....
        /*0890*/ 	.word	0x00005eb0
        /*0894*/ 	.word	0x00000000
        /*0898*/ 	.word	0x00000000
        /*089c*/ 	.short	0x0101
        /*089e*/ 	.byte	0xff
	.zero		1


	//   ....[123]....
        /*08a0*/ 	.word	0x00006910
        /*08a4*/ 	.word	0x000000ff
        /*08a8*/ 	.word	0x00000120
        /*08ac*/ 	.short	0x010a
        /*08ae*/ 	.byte	0x2c
	.zero		1


	//   ....[124]....
        /*08b0*/ 	.word	0x00006920
        /*08b4*/ 	.word	0x00000052
        /*08b8*/ 	.word	0x00000160
        /*08bc*/ 	.short	0x010a
        /*08be*/ 	.byte	0xff
	.zero		1


	//   ....[125]....
        /*08c0*/ 	.word	0x00006a70
        /*08c4*/ 	.word	0x000000ff
        /*08c8*/ 	.word	0x00000120
        /*08cc*/ 	.short	0x010a
        /*08ce*/ 	.byte	0x2c
	.zero		1


	//   ....[126]....
        /*08d0*/ 	.word	0x00006b60
        /*08d4*/ 	.word	0x000000ff
        /*08d8*/ 	.word	0x00000000
        /*08dc*/ 	.short	0x0101
        /*08de*/ 	.byte	0x04
	.zero		1


	//   ....[127]....
        /*08e0*/ 	.word	0x00006bc0
        /*08e4*/ 	.word	0x00000052
        /*08e8*/ 	.word	0x00000160
        /*08ec*/ 	.short	0x010a
        /*08ee*/ 	.byte	0xff
	.zero		1


	//   ....[128]....
        /*08f0*/ 	.word	0x00006fa0
        /*08f4*/ 	.word	0x00000052
        /*08f8*/ 	.word	0x00000000
        /*08fc*/ 	.short	0x0101
        /*08fe*/ 	.byte	0xff
	.zero		1


	//   ....[129]....
        /*0900*/ 	.word	0x000077f0
        /*0904*/ 	.word	0x00000000
        /*0908*/ 	.word	0x000001b0
        /*090c*/ 	.short	0x010a
        /*090e*/ 	.byte	0xff
	.zero		1


	//   ....[130]....
        /*0910*/ 	.word	0x00007850
        /*0914*/ 	.word	0x00000000
        /*0918*/ 	.word	0x00000090
        /*091c*/ 	.short	0x010a
        /*091e*/ 	.byte	0xff
	.zero		1


	//   ....[131]....
        /*0920*/ 	.word	0x000078b0
        /*0924*/ 	.word	0x00000000
        /*0928*/ 	.word	0x00000090
        /*092c*/ 	.short	0x010a
        /*092e*/ 	.byte	0xff
	.zero		1


	//   ....[132]....
        /*0930*/ 	.word	0x00007900
        /*0934*/ 	.word	0x00000003
        /*0938*/ 	.word	0x00000140
        /*093c*/ 	.short	0x010a
        /*093e*/ 	.byte	0xff
	.zero		1


	//   ....[133]....
        /*0940*/ 	.word	0x00007960
        /*0944*/ 	.word	0x00000000
        /*0948*/ 	.word	0x00000000
        /*094c*/ 	.short	0x010a
        /*094e*/ 	.byte	0xff
	.zero		1


	//   ....[134]....
        /*0950*/ 	.word	0x000079c0
        /*0954*/ 	.word	0x00000000
        /*0958*/ 	.word	0x00000000
        /*095c*/ 	.short	0x010a
        /*095e*/ 	.byte	0xff
	.zero		1


	//   ....[135]....
        /*0960*/ 	.word	0x00007a20
        /*0964*/ 	.word	0x00000000
        /*0968*/ 	.word	0x00000000
        /*096c*/ 	.short	0x010a
        /*096e*/ 	.byte	0xff
	.zero		1


	//   ....[136]....
        /*0970*/ 	.word	0x00007a80
        /*0974*/ 	.word	0x00000000
        /*0978*/ 	.word	0x00000000
        /*097c*/ 	.short	0x010a
        /*097e*/ 	.byte	0xff
	.zero		1


	//   ....[137]....
        /*0980*/ 	.word	0x00007ae0
        /*0984*/ 	.word	0x00000000
        /*0988*/ 	.word	0x00000000
        /*098c*/ 	.short	0x010a
        /*098e*/ 	.byte	0xff
	.zero		1


	//   ....[138]....
        /*0990*/ 	.word	0x00007b40
        /*0994*/ 	.word	0x00000000
        /*0998*/ 	.word	0x00000000
        /*099c*/ 	.short	0x010a
        /*099e*/ 	.byte	0xff
	.zero		1


	//   ....[139]....
        /*09a0*/ 	.word	0x00007ba0
        /*09a4*/ 	.word	0x00000000
        /*09a8*/ 	.word	0x00000000
        /*09ac*/ 	.short	0x010a
        /*09ae*/ 	.byte	0xff
	.zero		1


	//   ....[140]....
        /*09b0*/ 	.word	0x00007c00
        /*09b4*/ 	.word	0x00000000
        /*09b8*/ 	.word	0x00000000
        /*09bc*/ 	.short	0x010a
        /*09be*/ 	.byte	0xff
	.zero		1


	//   ....[141]....
        /*09c0*/ 	.word	0x00007c60
        /*09c4*/ 	.word	0x00000000
        /*09c8*/ 	.word	0x00000000
        /*09cc*/ 	.short	0x010a
        /*09ce*/ 	.byte	0xff
	.zero		1


	//   ....[142]....
        /*09d0*/ 	.word	0x00007cc0
        /*09d4*/ 	.word	0x00000000
        /*09d8*/ 	.word	0x00000000
        /*09dc*/ 	.short	0x010a
        /*09de*/ 	.byte	0xff
	.zero		1


	//   ....[143]....
        /*09e0*/ 	.word	0x00007d20
        /*09e4*/ 	.word	0x00000000
        /*09e8*/ 	.word	0x00000000
        /*09ec*/ 	.short	0x010a
        /*09ee*/ 	.byte	0xff
	.zero		1


	//   ....[144]....
        /*09f0*/ 	.word	0x00007d80
        /*09f4*/ 	.word	0x00000000
        /*09f8*/ 	.word	0x00000000
        /*09fc*/ 	.short	0x010a
        /*09fe*/ 	.byte	0xff
	.zero		1


	//   ....[145]....
        /*0a00*/ 	.word	0x00007de0
        /*0a04*/ 	.word	0x00000000
        /*0a08*/ 	.word	0x00000000
        /*0a0c*/ 	.short	0x010a
        /*0a0e*/ 	.byte	0xff
	.zero		1


	//   ....[146]....
        /*0a10*/ 	.word	0x00007e40
        /*0a14*/ 	.word	0x00000000
        /*0a18*/ 	.word	0x00000000
        /*0a1c*/ 	.short	0x010a
        /*0a1e*/ 	.byte	0xff
	.zero		1


	//   ....[147]....
        /*0a20*/ 	.word	0x00007ea0
        /*0a24*/ 	.word	0x00000000
        /*0a28*/ 	.word	0x00000000
        /*0a2c*/ 	.short	0x010a
        /*0a2e*/ 	.byte	0xff
	.zero		1


	//   ....[148]....
        /*0a30*/ 	.word	0x00007f00
        /*0a34*/ 	.word	0x00000000
        /*0a38*/ 	.word	0x00000000
        /*0a3c*/ 	.short	0x010a
        /*0a3e*/ 	.byte	0xff
	.zero		1


	//   ....[149]....
        /*0a40*/ 	.word	0x00007f60
        /*0a44*/ 	.word	0x00000000
        /*0a48*/ 	.word	0x00000000
        /*0a4c*/ 	.short	0x010a
        /*0a4e*/ 	.byte	0xff
	.zero		1


	//   ....[150]....
        /*0a50*/ 	.word	0x00007fb0
        /*0a54*/ 	.word	0x00000002
        /*0a58*/ 	.word	0x000001a0
        /*0a5c*/ 	.short	0x010a
        /*0a5e*/ 	.byte	0xff
	.zero		1


	//   ....[151]....
        /*0a60*/ 	.word	0x00008010
        /*0a64*/ 	.word	0x00000002
        /*0a68*/ 	.word	0x00000150
        /*0a6c*/ 	.short	0x010a
        /*0a6e*/ 	.byte	0xff
	.zero		1


	//   ....[152]....
        /*0a70*/ 	.word	0x00008060
        /*0a74*/ 	.word	0x00000002
        /*0a78*/ 	.word	0x00000140
        /*0a7c*/ 	.short	0x010a
        /*0a7e*/ 	.byte	0xff
	.zero		1


	//   ....[153]....
        /*0a80*/ 	.word	0x000080c0
        /*0a84*/ 	.word	0x00000000
        /*0a88*/ 	.word	0x00000150
        /*0a8c*/ 	.short	0x010a
        /*0a8e*/ 	.byte	0xff
	.zero		1


	//   ....[154]....
        /*0a90*/ 	.word	0x00008120
        /*0a94*/ 	.word	0x00000005
        /*0a98*/ 	.word	0x00000008
        /*0a9c*/ 	.short	0x010a
        /*0a9e*/ 	.byte	0xff
	.zero		1


	//   ....[155]....
        /*0aa0*/ 	.word	0x00008210
        /*0aa4*/ 	.word	0x00000000
        /*0aa8*/ 	.word	0x00000008
        /*0aac*/ 	.short	0x010a
        /*0aae*/ 	.byte	0xff
	.zero		1


	//   ....[156]....
        /*0ab0*/ 	.word	0x00008260
        /*0ab4*/ 	.word	0x00000000
        /*0ab8*/ 	.word	0x00000140
        /*0abc*/ 	.short	0x010a
        /*0abe*/ 	.byte	0xff
	.zero		1


	//   ....[157]....
        /*0ac0*/ 	.word	0x000082c0
        /*0ac4*/ 	.word	0x00000000
        /*0ac8*/ 	.word	0x00000180
        /*0acc*/ 	.short	0x010a
        /*0ace*/ 	.byte	0xff
	.zero		1


	//   ....[158]....
        /*0ad0*/ 	.word	0x00008320
        /*0ad4*/ 	.word	0x00000000
        /*0ad8*/ 	.word	0x00000000
        /*0adc*/ 	.short	0x010a
        /*0ade*/ 	.byte	0xff
	.zero		1


	//   ....[159]....
        /*0ae0*/ 	.word	0x00008380
        /*0ae4*/ 	.word	0x00000000
        /*0ae8*/ 	.word	0x00000000
        /*0aec*/ 	.short	0x010a
        /*0aee*/ 	.byte	0xff
	.zero		1


	//   ....[160]....
        /*0af0*/ 	.word	0x000083e0
        /*0af4*/ 	.word	0x00000000
        /*0af8*/ 	.word	0x00000000
        /*0afc*/ 	.short	0x010a
        /*0afe*/ 	.byte	0xff
	.zero		1


	//   ....[161]....
        /*0b00*/ 	.word	0x00008440
        /*0b04*/ 	.word	0x00000000
        /*0b08*/ 	.word	0x00000000
        /*0b0c*/ 	.short	0x010a
        /*0b0e*/ 	.byte	0xff
	.zero		1


	//   ....[162]....
        /*0b10*/ 	.word	0x000084a0
        /*0b14*/ 	.word	0x00000000
        /*0b18*/ 	.word	0x000001c0
        /*0b1c*/ 	.short	0x010a
        /*0b1e*/ 	.byte	0xff
	.zero		1


	//   ....[163]....
        /*0b20*/ 	.word	0x000084f0
        /*0b24*/ 	.word	0x00000007
        /*0b28*/ 	.word	0x00000140
        /*0b2c*/ 	.short	0x010a
        /*0b2e*/ 	.byte	0xff
	.zero		1


	//   ....[164]....
        /*0b30*/ 	.word	0x00008550
        /*0b34*/ 	.word	0x00000000
        /*0b38*/ 	.word	0x00000138
        /*0b3c*/ 	.short	0x010a
        /*0b3e*/ 	.byte	0xff
	.zero		1


	//   ....[165]....
        /*0b40*/ 	.word	0x000085b0
        /*0b44*/ 	.word	0x00000000
        /*0b48*/ 	.word	0x00000128
        /*0b4c*/ 	.short	0x010a
        /*0b4e*/ 	.byte	0xff
	.zero		1


	//   ....[166]....
        /*0b50*/ 	.word	0x00008600
        /*0b54*/ 	.word	0x00000003
        /*0b58*/ 	.word	0x00000140
        /*0b5c*/ 	.short	0x010a
        /*0b5e*/ 	.byte	0xff
	.zero		1


	//   ....[167]....
        /*0b60*/ 	.word	0x00008660
        /*0b64*/ 	.word	0x00000000
        /*0b68*/ 	.word	0x00000120
        /*0b6c*/ 	.short	0x010a
        /*0b6e*/ 	.byte	0xff
	.zero		1


	//   ....[168]....
        /*0b70*/ 	.word	0x000086b0
        /*0b74*/ 	.word	0x00000052
        /*0b78*/ 	.word	0x00000160
        /*0b7c*/ 	.short	0x010a
        /*0b7e*/ 	.byte	0xff
	.zero		1


	//----- nvinfo : EIATTR_NUM_MBARRIERS
	.align		4
.L_47:
        /*0b80*/ 	.byte	0x03, 0x38
        /*0b82*/ 	.short	0x0039


	//----- nvinfo : EIATTR_EXIT_INSTR_OFFSETS
	.align		4
        /*0b84*/ 	.byte	0x04, 0x1c
        /*0b86*/ 	.short	(.L_49 - .L_48)


	//   ....[0]....
.L_48:
        /*0b88*/ 	.word	0x000034b0


	//   ....[1]....
        /*0b8c*/ 	.word	0x000039c0


	//   ....[2]....
        /*0b90*/ 	.word	0x00003a20


	//   ....[3]....
        /*0b94*/ 	.word	0x00004db0


	//   ....[4]....
        /*0b98*/ 	.word	0x000059f0


	//   ....[5]....
        /*0b9c*/ 	.word	0x00005a30


	//   ....[6]....
        /*0ba0*/ 	.word	0x000077e0


	//----- nvinfo : EIATTR_MAX_THREADS
	.align		4
.L_49:
        /*0ba4*/ 	.byte	0x04, 0x05
        /*0ba6*/ 	.short	(.L_51 - .L_50)
.L_50:
        /*0ba8*/ 	.word	0x00000100
        /*0bac*/ 	.word	0x00000001
        /*0bb0*/ 	.word	0x00000001


	//----- nvinfo : EIATTR_CRS_STACK_SIZE
	.align		4
.L_51:
        /*0bb4*/ 	.byte	0x04, 0x1e
        /*0bb6*/ 	.short	(.L_53 - .L_52)
.L_52:
        /*0bb8*/ 	.word	0x00000000


	//----- nvinfo : EIATTR_CBANK_PARAM_SIZE
	.align		4
.L_53:
        /*0bbc*/ 	.byte	0x03, 0x19
        /*0bbe*/ 	.short	0x0800


	//----- nvinfo : EIATTR_PARAM_CBANK
	.align		4
        /*0bc0*/ 	.byte	0x04, 0x0a
        /*0bc2*/ 	.short	(.L_55 - .L_54)
	.align		4
.L_54:
        /*0bc4*/ 	.word	index@(.nv.constant0._ZN7cutlass13device_kernelINS_4gemm6kernel13GemmUniversalIN4cute5tupleIJiiiiEEENS1_10collective13CollectiveMmaINS1_35MainloopSm100TmaUmmaWarpSpecializedILi18ELi2ELi4ENS5_IJNS4_1CILi2EEESB_NSA_ILi1EEEEEEEENS5_IJNSA_ILi128EEENSA_ILi64EEESF_EEENS_12float_e5m2_tENS5_IJlSC_lEEESI_SJ_NS4_8TiledMMAINS4_8MMA_AtomIJNS4_10MMA_TraitsINS4_25SM100_MMA_F8F6F4_2x1SM_SSEJSI_SI_fSF_SG_NS4_17integral_constantINS4_4UMMA5MajorELSQ_0EEESR_NSO_INSP_7ScaleInELSS_0EEEST_EEEEEENS4_6LayoutINS5_IJSC_SC_SC_EEENS5_IJNSA_ILi0EEESY_SY_EEEEENS5_IJNS4_10UnderscoreES11_S11_EEEEENS4_28SM100_TMA_2SM_LOAD_MULTICASTENS4_14ComposedLayoutINS4_7SwizzleILi3ELi4ELi3EEENS4_18smem_ptr_flag_bitsILi8EEENSW_INS5_IJNSA_ILi8EEESF_EEENS5_IJSF_SC_EEEEEEEvNS4_8identityENS4_18SM100_TMA_2SM_LOADES1E_vS1F_EENS_8epilogue10collective18CollectiveEpilogueINS1I_23Sm100TmaWarpSpecializedILi1ELi1ELi32ELb0ELb0EEEJNS5_IJSG_SG_SF_EEENS5_IJNSW_ISG_SC_EES1O_EEESI_SJ_SI_SJ_NS1I_6fusion15FusionCallbacksIS1M_NS1Q_17LinearCombinationISI_fSI_fLNS_15FloatRoundStyleE2EEES1N_S1P_JEEENS4_5SM1004TMEM4LOAD26SM100_TMEM_LOAD_32dp32b32xENS4_13SM90_TMA_LOADENS15_INS16_ILi2ELi4ELi3EEES19_NSW_INS5_IJS1A_SG_EEENS5_IJSG_SC_EEEEEEENS4_39AutoVectorizingCopyWithAssumedAlignmentILi128EEENS4_14SM90_TMA_STOREES25_S27_S27_EEEvvEEEEvNT_6ParamsE)
        /*0bc8*/ 	.short	0x0380
        /*0bca*/ 	.short	0x0800


	//----- nvinfo : EIATTR_SW_WAR
	.align		4
.L_55:
        /*0bcc*/ 	.byte	0x04, 0x36
        /*0bce*/ 	.short	(.L_57 - .L_56)
.L_56:
        /*0bd0*/ 	.word	0x00000008
.L_57:


//--------------------- .nv.callgraph             --------------------------
	.section	.nv.callgraph,"",@"SHT_CUDA_CALLGRAPH"
	.align	4
	.sectionentsize	8
	.align		4
        /*0000*/ 	.word	0x00000000
	.align		4
        /*0004*/ 	.word	0xffffffff
	.align		4
        /*0008*/ 	.word	index@(_ZN7cutlass13device_kernelINS_4gemm6kernel13GemmUniversalIN4cute5tupleIJiiiiEEENS1_10collective13CollectiveMmaINS1_35MainloopSm100TmaUmmaWarpSpecializedILi18ELi2ELi4ENS5_IJNS4_1CILi2EEESB_NSA_ILi1EEEEEEEENS5_IJNSA_ILi128EEENSA_ILi64EEESF_EEENS_12float_e5m2_tENS5_IJlSC_lEEESI_SJ_NS4_8TiledMMAINS4_8MMA_AtomIJNS4_10MMA_TraitsINS4_25SM100_MMA_F8F6F4_2x1SM_SSEJSI_SI_fSF_SG_NS4_17integral_constantINS4_4UMMA5MajorELSQ_0EEESR_NSO_INSP_7ScaleInELSS_0EEEST_EEEEEENS4_6LayoutINS5_IJSC_SC_SC_EEENS5_IJNSA_ILi0EEESY_SY_EEEEENS5_IJNS4_10UnderscoreES11_S11_EEEEENS4_28SM100_TMA_2SM_LOAD_MULTICASTENS4_14ComposedLayoutINS4_7SwizzleILi3ELi4ELi3EEENS4_18smem_ptr_flag_bitsILi8EEENSW_INS5_IJNSA_ILi8EEESF_EEENS5_IJSF_SC_EEEEEEEvNS4_8identityENS4_18SM100_TMA_2SM_LOADES1E_vS1F_EENS_8epilogue10collective18CollectiveEpilogueINS1I_23Sm100TmaWarpSpecializedILi1ELi1ELi32ELb0ELb0EEEJNS5_IJSG_SG_SF_EEENS5_IJNSW_ISG_SC_EES1O_EEESI_SJ_SI_SJ_NS1I_6fusion15FusionCallbacksIS1M_NS1Q_17LinearCombinationISI_fSI_fLNS_15FloatRoundStyleE2EEES1N_S1P_JEEENS4_5SM1004TMEM4LOAD26SM100_TMEM_LOAD_32dp32b32xENS4_13SM90_TMA_LOADENS15_INS16_ILi2ELi4ELi3EEES19_NSW_INS5_IJS1A_SG_EEENS5_IJSG_SC_EEEEEEENS4_39AutoVectorizingCopyWithAssumedAlignmentILi128EEENS4_14SM90_TMA_STOREES25_S27_S27_EEEvvEEEEvNT_6ParamsE)
	.align		4
        /*000c*/ 	.word	index@(__assertfail)
	.align		4
        /*0010*/ 	.word	0x00000000
	.align		4
        /*0014*/ 	.word	0xfffffffe
	.align		4
        /*0018*/ 	.word	0x00000000
	.align		4
        /*001c*/ 	.word	0xfffffffd
	.align		4
        /*0020*/ 	.word	0x00000000
	.align		4
        /*0024*/ 	.word	0xfffffffc


//--------------------- .nv.constant4             --------------------------
	.section	.nv.constant4,"a",@progbits
	.align	8
	.align		8
.nv.constant4:
        /*0000*/ 	.dword	__assertfail
	.align		8
        /*0008*/ 	.dword	__unnamed_1
	.align		8
        /*0010*/ 	.dword	__unnamed_2
	.align		8
        /*0018*/ 	.dword	_ZN39_INTERNAL_5e6e7fae_4_k_cu_40eb4f0e_98264cuda3std3__45__cpo5beginE
	.align		8
        /*0020*/ 	.dword	_ZN39_INTERNAL_5e6e7fae_4_k_cu_40eb4f0e_98264cuda3std3__45__cpo3endE
	.align		8
        /*0028*/ 	.dword	_ZN39_INTERNAL_5e6e7fae_4_k_cu_40eb4f0e_98264cuda3std3__45__cpo6cbeginE
	.align		8
        /*0030*/ 	.dword	_ZN39_INTERNAL_5e6e7fae_4_k_cu_40eb4f0e_98264cuda3std3__45__cpo4cendE
	.align		8
        /*0038*/ 	.dword	_ZN39_INTERNAL_5e6e7fae_4_k_cu_40eb4f0e_98264cuda3std3__441_GLOBAL__N__5e6e7fae_4_k_cu_40eb4f0e_98266ignoreE
	.align		8
        /*0040*/ 	.dword	_ZN39_INTERNAL_5e6e7fae_4_k_cu_40eb4f0e_98264cuda3std3__419piecewise_constructE
	.align		8
        /*0048*/ 	.dword	_ZN39_INTERNAL_5e6e7fae_4_k_cu_40eb4f0e_98264cuda3std3__48in_placeE
	.align		8
        /*0050*/ 	.dword	_ZN39_INTERNAL_5e6e7fae_4_k_cu_40eb4f0e_98264cuda3std6ranges3__45__cpo4swapE
	.align		8
        /*0058*/ 	.dword	_ZN39_INTERNAL_5e6e7fae_4_k_cu_40eb4f0e_98264cuda3std6ranges3__45__cpo9iter_moveE
	.align		8
        /*0060*/ 	.dword	_ZN39_INTERNAL_5e6e7fae_4_k_cu_40eb4f0e_98264cute7productE
	.align		8
        /*0068*/ 	.dword	_ZN39_INTERNAL_5e6e7fae_4_k_cu_40eb4f0e_98264cute1_E
	.align		8
        /*0070*/ 	.dword	$str$25
	.align		8
        /*0078*/ 	.dword	$str$26
	.align		8
        /*0080*/ 	.dword	$str$27
	.align		8
        /*0088*/ 	.dword	$str$28


//--------------------- .text._ZN7cutlass13device_kernelINS_4gemm6kernel13GemmUniversalIN4cute5tupleIJiiiiEEENS1_10collective13CollectiveMmaINS1_35MainloopSm100TmaUmmaWarpSpecializedILi18ELi2ELi4ENS5_IJNS4_1CILi2EEESB_NSA_ILi1EEEEEEEENS5_IJNSA_ILi128EEENSA_ILi64EEESF_EEENS_12float_e5m2_tENS5_IJlSC_lEEESI_SJ_NS4_8TiledMMAINS4_8MMA_AtomIJNS4_10MMA_TraitsINS4_25SM100_MMA_F8F6F4_2x1SM_SSEJSI_SI_fSF_SG_NS4_17integral_constantINS4_4UMMA5MajorELSQ_0EEESR_NSO_INSP_7ScaleInELSS_0EEEST_EEEEEENS4_6LayoutINS5_IJSC_SC_SC_EEENS5_IJNSA_ILi0EEESY_SY_EEEEENS5_IJNS4_10UnderscoreES11_S11_EEEEENS4_28SM100_TMA_2SM_LOAD_MULTICASTENS4_14ComposedLayoutINS4_7SwizzleILi3ELi4ELi3EEENS4_18smem_ptr_flag_bitsILi8EEENSW_INS5_IJNSA_ILi8EEESF_EEENS5_IJSF_SC_EEEEEEEvNS4_8identityENS4_18SM100_TMA_2SM_LOADES1E_vS1F_EENS_8epilogue10collective18CollectiveEpilogueINS1I_23Sm100TmaWarpSpecializedILi1ELi1ELi32ELb0ELb0EEEJNS5_IJSG_SG_SF_EEENS5_IJNSW_ISG_SC_EES1O_EEESI_SJ_SI_SJ_NS1I_6fusion15FusionCallbacksIS1M_NS1Q_17LinearCombinationISI_fSI_fLNS_15FloatRoundStyleE2EEES1N_S1P_JEEENS4_5SM1004TMEM4LOAD26SM100_TMEM_LOAD_32dp32b32xENS4_13SM90_TMA_LOADENS15_INS16_ILi2ELi4ELi3EEES19_NSW_INS5_IJS1A_SG_EEENS5_IJSG_SC_EEEEEEENS4_39AutoVectorizingCopyWithAssumedAlignmentILi128EEENS4_14SM90_TMA_STOREES25_S27_S27_EEEvvEEEEvNT_6ParamsE --------------------------
	.section	.text._ZN7cutlass13device_kernelINS_4gemm6kernel13GemmUniversalIN4cute5tupleIJiiiiEEENS1_10collective13CollectiveMmaINS1_35MainloopSm100TmaUmmaWarpSpecializedILi18ELi2ELi4ENS5_IJNS4_1CILi2EEESB_NSA_ILi1EEEEEEEENS5_IJNSA_ILi128EEENSA_ILi64EEESF_EEENS_12float_e5m2_tENS5_IJlSC_lEEESI_SJ_NS4_8TiledMMAINS4_8MMA_AtomIJNS4_10MMA_TraitsINS4_25SM100_MMA_F8F6F4_2x1SM_SSEJSI_SI_fSF_SG_NS4_17integral_constantINS4_4UMMA5MajorELSQ_0EEESR_NSO_INSP_7ScaleInELSS_0EEEST_EEEEEENS4_6LayoutINS5_IJSC_SC_SC_EEENS5_IJNSA_ILi0EEESY_SY_EEEEENS5_IJNS4_10UnderscoreES11_S11_EEEEENS4_28SM100_TMA_2SM_LOAD_MULTICASTENS4_14ComposedLayoutINS4_7SwizzleILi3ELi4ELi3EEENS4_18smem_ptr_flag_bitsILi8EEENSW_INS5_IJNSA_ILi8EEESF_EEENS5_IJSF_SC_EEEEEEEvNS4_8identityENS4_18SM100_TMA_2SM_LOADES1E_vS1F_EENS_8epilogue10collective18CollectiveEpilogueINS1I_23Sm100TmaWarpSpecializedILi1ELi1ELi32ELb0ELb0EEEJNS5_IJSG_SG_SF_EEENS5_IJNSW_ISG_SC_EES1O_EEESI_SJ_SI_SJ_NS1I_6fusion15FusionCallbacksIS1M_NS1Q_17LinearCombinationISI_fSI_fLNS_15FloatRoundStyleE2EEES1N_S1P_JEEENS4_5SM1004TMEM4LOAD26SM100_TMEM_LOAD_32dp32b32xENS4_13SM90_TMA_LOADENS15_INS16_ILi2ELi4ELi3EEES19_NSW_INS5_IJS1A_SG_EEENS5_IJSG_SC_EEEEEEENS4_39AutoVectorizingCopyWithAssumedAlignmentILi128EEENS4_14SM90_TMA_STOREES25_S27_S27_EEEvvEEEEvNT_6ParamsE,"ax",@progbits
	.align	128
.text._ZN7cutlass13device_kernelINS_4gemm6kernel13GemmUniversalIN4cute5tupleIJiiiiEEENS1_10collective13CollectiveMmaINS1_35MainloopSm100TmaUmmaWarpSpecializedILi18ELi2ELi4ENS5_IJNS4_1CILi2EEESB_NSA_ILi1EEEEEEEENS5_IJNSA_ILi128EEENSA_ILi64EEESF_EEENS_12float_e5m2_tENS5_IJlSC_lEEESI_SJ_NS4_8TiledMMAINS4_8MMA_AtomIJNS4_10MMA_TraitsINS4_25SM100_MMA_F8F6F4_2x1SM_SSEJSI_SI_fSF_SG_NS4_17integral_constantINS4_4UMMA5MajorELSQ_0EEESR_NSO_INSP_7ScaleInELSS_0EEEST_EEEEEENS4_6LayoutINS5_IJSC_SC_SC_EEENS5_IJNSA_ILi0EEESY_SY_EEEEENS5_IJNS4_10UnderscoreES11_S11_EEEEENS4_28SM100_TMA_2SM_LOAD_MULTICASTENS4_14ComposedLayoutINS4_7SwizzleILi3ELi4ELi3EEENS4_18smem_ptr_flag_bitsILi8EEENSW_INS5_IJNSA_ILi8EEESF_EEENS5_IJSF_SC_EEEEEEEvNS4_8identityENS4_18SM100_TMA_2SM_LOADES1E_vS1F_EENS_8epilogue10collective18CollectiveEpilogueINS1I_23Sm100TmaWarpSpecializedILi1ELi1ELi32ELb0ELb0EEEJNS5_IJSG_SG_SF_EEENS5_IJNSW_ISG_SC_EES1O_EEESI_SJ_SI_SJ_NS1I_6fusion15FusionCallbacksIS1M_NS1Q_17LinearCombinationISI_fSI_fLNS_15FloatRoundStyleE2EEES1N_S1P_JEEENS4_5SM1004TMEM4LOAD26SM100_TMEM_LOAD_32dp32b32xENS4_13SM90_TMA_LOADENS15_INS16_ILi2ELi4ELi3EEES19_NSW_INS5_IJS1A_SG_EEENS5_IJSG_SC_EEEEEEENS4_39AutoVectorizingCopyWithAssumedAlignmentILi128EEENS4_14SM90_TMA_STOREES25_S27_S27_EEEvvEEEEvNT_6ParamsE:
        .type           _ZN7cutlass13device_kernelINS_4gemm6kernel13GemmUniversalIN4cute5tupleIJiiiiEEENS1_10collective13CollectiveMmaINS1_35MainloopSm100TmaUmmaWarpSpecializedILi18ELi2ELi4ENS5_IJNS4_1CILi2EEESB_NSA_ILi1EEEEEEEENS5_IJNSA_ILi128EEENSA_ILi64EEESF_EEENS_12float_e5m2_tENS5_IJlSC_lEEESI_SJ_NS4_8TiledMMAINS4_8MMA_AtomIJNS4_10MMA_TraitsINS4_25SM100_MMA_F8F6F4_2x1SM_SSEJSI_SI_fSF_SG_NS4_17integral_constantINS4_4UMMA5MajorELSQ_0EEESR_NSO_INSP_7ScaleInELSS_0EEEST_EEEEEENS4_6LayoutINS5_IJSC_SC_SC_EEENS5_IJNSA_ILi0EEESY_SY_EEEEENS5_IJNS4_10UnderscoreES11_S11_EEEEENS4_28SM100_TMA_2SM_LOAD_MULTICASTENS4_14ComposedLayoutINS4_7SwizzleILi3ELi4ELi3EEENS4_18smem_ptr_flag_bitsILi8EEENSW_INS5_IJNSA_ILi8EEESF_EEENS5_IJSF_SC_EEEEEEEvNS4_8identityENS4_18SM100_TMA_2SM_LOADES1E_vS1F_EENS_8epilogue10collective18CollectiveEpilogueINS1I_23Sm100TmaWarpSpecializedILi1ELi1ELi32ELb0ELb0EEEJNS5_IJSG_SG_SF_EEENS5_IJNSW_ISG_SC_EES1O_EEESI_SJ_SI_SJ_NS1I_6fusion15FusionCallbacksIS1M_NS1Q_17LinearCombinationISI_fSI_fLNS_15FloatRoundStyleE2EEES1N_S1P_JEEENS4_5SM1004TMEM4LOAD26SM100_TMEM_LOAD_32dp32b32xENS4_13SM90_TMA_LOADENS15_INS16_ILi2ELi4ELi3EEES19_NSW_INS5_IJS1A_SG_EEENS5_IJSG_SC_EEEEEEENS4_39AutoVectorizingCopyWithAssumedAlignmentILi128EEENS4_14SM90_TMA_STOREES25_S27_S27_EEEvvEEEEvNT_6ParamsE,@function
        .size           _ZN7cutlass13device_kernelINS_4gemm6kernel13GemmUniversalIN4cute5tupleIJiiiiEEENS1_10collective13CollectiveMmaINS1_35MainloopSm100TmaUmmaWarpSpecializedILi18ELi2ELi4ENS5_IJNS4_1CILi2EEESB_NSA_ILi1EEEEEEEENS5_IJNSA_ILi128EEENSA_ILi64EEESF_EEENS_12float_e5m2_tENS5_IJlSC_lEEESI_SJ_NS4_8TiledMMAINS4_8MMA_AtomIJNS4_10MMA_TraitsINS4_25SM100_MMA_F8F6F4_2x1SM_SSEJSI_SI_fSF_SG_NS4_17integral_constantINS4_4UMMA5MajorELSQ_0EEESR_NSO_INSP_7ScaleInELSS_0EEEST_EEEEEENS4_6LayoutINS5_IJSC_SC_SC_EEENS5_IJNSA_ILi0EEESY_SY_EEEEENS5_IJNS4_10UnderscoreES11_S11_EEEEENS4_28SM100_TMA_2SM_LOAD_MULTICASTENS4_14ComposedLayoutINS4_7SwizzleILi3ELi4ELi3EEENS4_18smem_ptr_flag_bitsILi8EEENSW_INS5_IJNSA_ILi8EEESF_EEENS5_IJSF_SC_EEEEEEEvNS4_8identityENS4_18SM100_TMA_2SM_LOADES1E_vS1F_EENS_8epilogue10collective18CollectiveEpilogueINS1I_23Sm100TmaWarpSpecializedILi1ELi1ELi32ELb0ELb0EEEJNS5_IJSG_SG_SF_EEENS5_IJNSW_ISG_SC_EES1O_EEESI_SJ_SI_SJ_NS1I_6fusion15FusionCallbacksIS1M_NS1Q_17LinearCombinationISI_fSI_fLNS_15FloatRoundStyleE2EEES1N_S1P_JEEENS4_5SM1004TMEM4LOAD26SM100_TMEM_LOAD_32dp32b32xENS4_13SM90_TMA_LOADENS15_INS16_ILi2ELi4ELi3EEES19_NSW_INS5_IJS1A_SG_EEENS5_IJSG_SC_EEEEEEENS4_39AutoVectorizingCopyWithAssumedAlignmentILi128EEENS4_14SM90_TMA_STOREES25_S27_S27_EEEvvEEEEvNT_6ParamsE,(.L_x_192 - _ZN7cutlass13device_kernelINS_4gemm6kernel13GemmUniversalIN4cute5tupleIJiiiiEEENS1_10collective13CollectiveMmaINS1_35MainloopSm100TmaUmmaWarpSpecializedILi18ELi2ELi4ENS5_IJNS4_1CILi2EEESB_NSA_ILi1EEEEEEEENS5_IJNSA_ILi128EEENSA_ILi64EEESF_EEENS_12float_e5m2_tENS5_IJlSC_lEEESI_SJ_NS4_8TiledMMAINS4_8MMA_AtomIJNS4_10MMA_TraitsINS4_25SM100_MMA_F8F6F4_2x1SM_SSEJSI_SI_fSF_SG_NS4_17integral_constantINS4_4UMMA5MajorELSQ_0EEESR_NSO_INSP_7ScaleInELSS_0EEEST_EEEEEENS4_6LayoutINS5_IJSC_SC_SC_EEENS5_IJNSA_ILi0EEESY_SY_EEEEENS5_IJNS4_10UnderscoreES11_S11_EEEEENS4_28SM100_TMA_2SM_LOAD_MULTICASTENS4_14ComposedLayoutINS4_7SwizzleILi3ELi4ELi3EEENS4_18smem_ptr_flag_bitsILi8EEENSW_INS5_IJNSA_ILi8EEESF_EEENS5_IJSF_SC_EEEEEEEvNS4_8identityENS4_18SM100_TMA_2SM_LOADES1E_vS1F_EENS_8epilogue10collective18CollectiveEpilogueINS1I_23Sm100TmaWarpSpecializedILi1ELi1ELi32ELb0ELb0EEEJNS5_IJSG_SG_SF_EEENS5_IJNSW_ISG_SC_EES1O_EEESI_SJ_SI_SJ_NS1I_6fusion15FusionCallbacksIS1M_NS1Q_17LinearCombinationISI_fSI_fLNS_15FloatRoundStyleE2EEES1N_S1P_JEEENS4_5SM1004TMEM4LOAD26SM100_TMEM_LOAD_32dp32b32xENS4_13SM90_TMA_LOADENS15_INS16_ILi2ELi4ELi3EEES19_NSW_INS5_IJS1A_SG_EEENS5_IJSG_SC_EEEEEEENS4_39AutoVectorizingCopyWithAssumedAlignmentILi128EEENS4_14SM90_TMA_STOREES25_S27_S27_EEEvvEEEEvNT_6ParamsE)
        .other          _ZN7cutlass13device_kernelINS_4gemm6kernel13GemmUniversalIN4cute5tupleIJiiiiEEENS1_10collective13CollectiveMmaINS1_35MainloopSm100TmaUmmaWarpSpecializedILi18ELi2ELi4ENS5_IJNS4_1CILi2EEESB_NSA_ILi1EEEEEEEENS5_IJNSA_ILi128EEENSA_ILi64EEESF_EEENS_12float_e5m2_tENS5_IJlSC_lEEESI_SJ_NS4_8TiledMMAINS4_8MMA_AtomIJNS4_10MMA_TraitsINS4_25SM100_MMA_F8F6F4_2x1SM_SSEJSI_SI_fSF_SG_NS4_17integral_constantINS4_4UMMA5MajorELSQ_0EEESR_NSO_INSP_7ScaleInELSS_0EEEST_EEEEEENS4_6LayoutINS5_IJSC_SC_SC_EEENS5_IJNSA_ILi0EEESY_SY_EEEEENS5_IJNS4_10UnderscoreES11_S11_EEEEENS4_28SM100_TMA_2SM_LOAD_MULTICASTENS4_14ComposedLayoutINS4_7SwizzleILi3ELi4ELi3EEENS4_18smem_ptr_flag_bitsILi8EEENSW_INS5_IJNSA_ILi8EEESF_EEENS5_IJSF_SC_EEEEEEEvNS4_8identityENS4_18SM100_TMA_2SM_LOADES1E_vS1F_EENS_8epilogue10collective18CollectiveEpilogueINS1I_23Sm100TmaWarpSpecializedILi1ELi1ELi32ELb0ELb0EEEJNS5_IJSG_SG_SF_EEENS5_IJNSW_ISG_SC_EES1O_EEESI_SJ_SI_SJ_NS1I_6fusion15FusionCallbacksIS1M_NS1Q_17LinearCombinationISI_fSI_fLNS_15FloatRoundStyleE2EEES1N_S1P_JEEENS4_5SM1004TMEM4LOAD26SM100_TMEM_LOAD_32dp32b32xENS4_13SM90_TMA_LOADENS15_INS16_ILi2ELi4ELi3EEES19_NSW_INS5_IJS1A_SG_EEENS5_IJSG_SC_EEEEEEENS4_39AutoVectorizingCopyWithAssumedAlignmentILi128EEENS4_14SM90_TMA_STOREES25_S27_S27_EEEvvEEEEvNT_6ParamsE,@"STO_CUDA_ENTRY STV_DEFAULT"
_ZN7cutlass13device_kernelINS_4gemm6kernel13GemmUniversalIN4cute5tupleIJiiiiEEENS1_10collective13CollectiveMmaINS1_35MainloopSm100TmaUmmaWarpSpecializedILi18ELi2ELi4ENS5_IJNS4_1CILi2EEESB_NSA_ILi1EEEEEEEENS5_IJNSA_ILi128EEENSA_ILi64EEESF_EEENS_12float_e5m2_tENS5_IJlSC_lEEESI_SJ_NS4_8TiledMMAINS4_8MMA_AtomIJNS4_10MMA_TraitsINS4_25SM100_MMA_F8F6F4_2x1SM_SSEJSI_SI_fSF_SG_NS4_17integral_constantINS4_4UMMA5MajorELSQ_0EEESR_NSO_INSP_7ScaleInELSS_0EEEST_EEEEEENS4_6LayoutINS5_IJSC_SC_SC_EEENS5_IJNSA_ILi0EEESY_SY_EEEEENS5_IJNS4_10UnderscoreES11_S11_EEEEENS4_28SM100_TMA_2SM_LOAD_MULTICASTENS4_14ComposedLayoutINS4_7SwizzleILi3ELi4ELi3EEENS4_18smem_ptr_flag_bitsILi8EEENSW_INS5_IJNSA_ILi8EEESF_EEENS5_IJSF_SC_EEEEEEEvNS4_8identityENS4_18SM100_TMA_2SM_LOADES1E_vS1F_EENS_8epilogue10collective18CollectiveEpilogueINS1I_23Sm100TmaWarpSpecializedILi1ELi1ELi32ELb0ELb0EEEJNS5_IJSG_SG_SF_EEENS5_IJNSW_ISG_SC_EES1O_EEESI_SJ_SI_SJ_NS1I_6fusion15FusionCallbacksIS1M_NS1Q_17LinearCombinationISI_fSI_fLNS_15FloatRoundStyleE2EEES1N_S1P_JEEENS4_5SM1004TMEM4LOAD26SM100_TMEM_LOAD_32dp32b32xENS4_13SM90_TMA_LOADENS15_INS16_ILi2ELi4ELi3EEES19_NSW_INS5_IJS1A_SG_EEENS5_IJSG_SC_EEEEEEENS4_39AutoVectorizingCopyWithAssumedAlignmentILi128EEENS4_14SM90_TMA_STOREES25_S27_S27_EEEvvEEEEvNT_6ParamsE:
[----:B------:R-:W1:Y:S01]  /*0000*/  LDC R1, c[0x0][0x37c] ;  /* 0x0000df00ff017b82 */ /* 0x000e620000000800 */
[----:B------:R-:W2:Y:S01]  /*0010*/  S2R R69, SR_TID.X ;  /* 0x0000000000457919 */ /* 0x000ea20000002100 */
[----:B------:R-:W3:Y:S06]  /*0020*/  LDCU.64 UR8, c[0x0][0x890] ;  /* 0x00011200ff0877ac */ /* 0x000eec0008000a00 */
[----:B------:R-:W4:Y:S01]  /*0030*/  S2UR UR4, SR_CgaCtaId ;  /* 0x00000000000479c3 */ /* 0x000f220000008800 */
[----:B------:R-:W-:Y:S02]  /*0040*/  PRMT R80, RZ, 0x7610, R80 ;  /* 0x00007610ff507816 */ /* 0x000fe40000000050 */
[----:B------:R-:W-:Y:S01]  /*0050*/  ELECT P1, URZ, PT ;  /* 0x0000000000ff782f */ /* 0x000fe20003820000 */
[----:B---3--:R-:W-:-:S04]  /*0060*/  UISETP.NE.U32.AND UP0, UPT, UR8, URZ, UPT ;  /* 0x000000ff0800728c */ /* 0x008fc8000bf05070 */
[----:B------:R-:W-:Y:S02]  /*0070*/  UISETP.NE.AND.EX UP0, UPT, UR9, URZ, UPT, UP0 ;  /* 0x000000ff0900728c */ /* 0x000fe4000bf05300 */
[----:B----4-:R-:W-:Y:S02]  /*0080*/  ULOP3.LUT UR48, UR4, 0x1, URZ, 0xc0, !UPT ;  /* 0x0000000104307892 */ /* 0x010fe4000f8ec0ff */
[----:B------:R-:W-:Y:S01]  /*0090*/  ULOP3.LUT UR47, UR4, 0x1, URZ, 0x3c, !UPT ;  /* 0x00000001042f7892 */ /* 0x000fe2000f8e3cff */
[----:B--2---:R-:W-:-:S05]  /*00a0*/  SHF.R.U32.HI R81, RZ, 0x5, R69 ;  /* 0x00000005ff517819 */ /* 0x004fca0000011645 */
[----:B------:R-:W2:Y:S02]  /*00b0*/  SHFL.IDX PT, R0, R81, RZ, 0x1f ;  /* 0x00001fff51007589 */ /* 0x000ea400000e0000 */
[----:B--2---:R-:W-:Y:S01]  /*00c0*/  R2UR UR13, R0 ;  /* 0x00000000000d72ca */ /* 0x004fe200000e0000 */
[----:B-1----:R-:W-:-:S14]  /*00d0*/  BRA.U UP0, `(.L_x_0) ;  /* 0x0000000100307547 */ /* 0x002fdc000b800000 */
[----:B------:R-:W1:Y:S02]  /*00e0*/  LDCU.64 UR4, c[0x0][0x888] ;  /* 0x00011100ff0477ac */ /* 0x000e640008000a00 */
[----:B-1----:R-:W-:-:S04]  /*00f0*/  UISETP.NE.U32.AND UP0, UPT, UR4, URZ, UPT ;  /* 0x000000ff0400728c */ /* 0x002fc8000bf05070 */
[----:B------:R-:W-:-:S09]  /*0100*/  UISETP.NE.AND.EX UP0, UPT, UR5, URZ, UPT, UP0 ;  /* 0x000000ff0500728c */ /* 0x000fd2000bf05300 */
[----:B------:R-:W-:Y:S05]  /*0110*/  BRA.U !UP0, `(.L_x_1) ;  /* 0x0000000108147547 */ /* 0x000fea000b800000 */
[----:B------:R-:W1:Y:S01]  /*0120*/  LDC.64 R2, c[0x0][0x888] ;  /* 0x00022200ff027b82 */ /* 0x000e620000000a00 */
[----:B------:R-:W1:Y:S02]  /*0130*/  LDCU.64 UR4, c[0x0][0x358] ;  /* 0x00006b00ff0477ac */ /* 0x000e640008000a00 */
[----:B-1----:R1:W5:Y:S01]  /*0140*/  LDG.E R39, desc[UR4][R2.64] ;  /* 0x0000000402277981 */ /* 0x002362000c1e1900 */
[----:B------:R-:W-:Y:S01]  /*0150*/  HFMA2 R80, -RZ, RZ, 0, 5.9604644775390625e-08 ;  /* 0x00000001ff507431 */ /* 0x000fe200000001ff */
[----:B------:R-:W-:Y:S05]  /*0160*/  BRA `(.L_x_0) ;  /* 0x00000000000c7947 */ /* 0x000fea0003800000 */
.L_x_1:
[----:B------:R-:W1:Y:S01]  /*0170*/  LDCU UR4, c[0x0][0x880] ;  /* 0x00011000ff0477ac */ /* 0x000e620008000800 */
[----:B------:R-:W-:Y:S01]  /*0180*/  HFMA2 R80, -RZ, RZ, 0, 5.9604644775390625e-08 ;  /* 0x00000001ff507431 */ /* 0x000fe200000001ff */
[----:B-1----:R-:W-:-:S07]  /*0190*/  MOV R39, UR4 ;  /* 0x0000000400277c02 */ /* 0x002fce0008000f00 */
.L_x_0:
[----:B------:R-:W2:Y:S02]  /*01a0*/  LDCU.64 UR4, c[0x0][0x8b0] ;  /* 0x00011600ff0477ac */ /* 0x000ea40008000a00 */
[----:B--2---:R-:W-:-:S04]  /*01b0*/  UISETP.NE.U32.AND UP0, UPT, UR4, URZ, UPT ;  /* 0x000000ff0400728c */ /* 0x004fc8000bf05070 */
[----:B------:R-:W-:-:S09]  /*01c0*/  UISETP.NE.AND.EX UP0, UPT, UR5, URZ, UPT, UP0 ;  /* 0x000000ff0500728c */ /* 0x000fd2000bf05300 */
[----:B------:R-:W-:Y:S05]  /*01d0*/  BRA.U UP0, `(.L_x_2) ;  /* 0x0000000100287547 */ /* 0x000fea000b800000 */
[----:B------:R-:W2:Y:S02]  /*01e0*/  LDCU.64 UR4, c[0x0][0x8a8] ;  /* 0x00011500ff0477ac */ /* 0x000ea40008000a00 */
[----:B--2---:R-:W-:-:S04]  /*01f0*/  UISETP.NE.U32.AND UP0, UPT, UR4, URZ, UPT ;  /* 0x000000ff0400728c */ /* 0x004fc8000bf05070 */
[----:B------:R-:W-:-:S09]  /*0200*/  UISETP.NE.AND.EX UP0, UPT, UR5, URZ, UPT, UP0 ;  /* 0x000000ff0500728c */ /* 0x000fd2000bf05300 */
[----:B------:R-:W-:Y:S05]  /*0210*/  BRA.U !UP0, `(.L_x_3) ;  /* 0x0000000108107547 */ /* 0x000fea000b800000 */
[----:B-1----:R-:W1:Y:S01]  /*0220*/  LDC.64 R2, c[0x0][0x8a8] ;  /* 0x00022a00ff027b82 */ /* 0x002e620000000a00 */
[----:B------:R-:W1:Y:S02]  /*0230*/  LDCU.64 UR4, c[0x0][0x358] ;  /* 0x00006b00ff0477ac */ /* 0x000e640008000a00 */
[----:B-1----:R2:W5:Y:S01]  /*0240*/  LDG.E R38, desc[UR4][R2.64] ;  /* 0x0000000402267981 */ /* 0x002562000c1e1900 */
[----:B------:R-:W-:Y:S05]  /*0250*/  BRA `(.L_x_2) ;  /* 0x0000000000087947 */ /* 0x000fea0003800000 */
.L_x_3:
[----:B------:R-:W2:Y:S02]  /*0260*/  LDCU UR4, c[0x0][0x8a0] ;  /* 0x00011400ff0477ac */ /* 0x000ea40008000800 */
[----:B--2---:R-:W-:Y:S02]  /*0270*/  MOV R38, UR4 ;  /* 0x0000000400267c02 */ /* 0x004fe40008000f00 */
.L_x_2:
[----:B------:R-:W-:Y:S01]  /*0280*/  IMAD.U32 R0, RZ, RZ, UR13 ;  /* 0x0000000dff007e24 */ /* 0x000fe2000f8e00ff */
[----:B------:R-:W-:Y:S04]  /*0290*/  BSSY.RECONVERGENT B0, `(.L_x_4) ;  /* 0x000000c000007945 */ /* 0x000fe80003800200 */
[C---:B------:R-:W-:Y:S02]  /*02a0*/  ISETP.NE.OR P2, PT, R0.reuse, 0x1, !P1 ;  /* 0x000000010000780c */ /* 0x040fe40004f45670 */
[----:B------:R-:W-:-:S11]  /*02b0*/  ISETP.NE.OR P0, PT, R0, 0x3, !P1 ;  /* 0x000000030000780c */ /* 0x000fd60004f05670 */
[----:B------:R-:W-:Y:S05]  /*02c0*/  @P2 BRA `(.L_x_5) ;  /* 0x0000000000202947 */ /* 0x000fea0003800000 */
[----:B------:R-:W3:Y:S02]  /*02d0*/  LDCU.64 UR4, c[0x0][0x348] ;  /* 0x00006900ff0477ac */ /* 0x000ee40008000a00 */
[----:B---3--:R-:W-:Y:S02]  /*02e0*/  UIADD3 UR6, UP1, UPT, UR4, 0x80, URZ ;  /* 0x0000008004067890 */ /* 0x008fe4000ff3e0ff */
[----:B------:R-:W-:Y:S02]  /*02f0*/  UIADD3 UR4, UP0, UPT, UR4, 0x180, URZ ;  /* 0x0000018004047890 */ /* 0x000fe4000ff1e0ff */
[----:B------:R-:W-:Y:S02]  /*0300*/  UIADD3.X UR7, UPT, UPT, URZ, UR5, URZ, UP1, !UPT ;  /* 0x00000005ff077290 */ /* 0x000fe40008ffe4ff */
[----:B------:R-:W-:-:S07]  /*0310*/  UIADD3.X UR5, UPT, UPT, URZ, UR5, URZ, UP0, !UPT ;  /* 0x00000005ff057290 */ /* 0x000fce00087fe4ff */
[----:B------:R3:W-:Y:S02]  /*0320*/  UTMACCTL.PF [UR6] ;  /* 0x00000000060079b9 */ /* 0x0007e40008040000 */
[----:B------:R3:W-:Y:S02]  /*0330*/  UTMACCTL.PF [UR4] ;  /* 0x00000000040079b9 */ /* 0x0007e40008040000 */
[----:B---3--:R-:W-:Y:S01]  /*0340*/  NOP ;  /* 0x0000000000007918 */ /* 0x008fe20000000000 */
.L_x_5:
[----:B------:R-:W-:Y:S05]  /*0350*/  BSYNC.RECONVERGENT B0 ;  /* 0x0000000000007941 */ /* 0x000fea0003800200 */
.L_x_4:
[----:B------:R-:W-:Y:S04]  /*0360*/  BSSY.RECONVERGENT B0, `(.L_x_6) ;  /* 0x000000a000007945 */ /* 0x000fe80003800200 */
        /* <DEDUP_REMOVED lines=9> */
.L_x_7:
[----:B------:R-:W-:Y:S05]  /*0400*/  BSYNC.RECONVERGENT B0 ;  /* 0x0000000000007941 */ /* 0x000fea0003800200 */
.L_x_6:
[----:B------:R-:W3:Y:S01]  /*0410*/  LDCU.64 UR4, c[0x0][0x888] ;  /* 0x00011100ff0477ac */ /* 0x000ee20008000a00 */
[----:B------:R-:W-:Y:S02]  /*0420*/  UISETP.EQ.U32.AND UP1, UPT, UR8, URZ, UPT ;  /* 0x000000ff0800728c */ /* 0x000fe4000bf22070 */
[----:B------:R-:W-:Y:S02]  /*0430*/  UPLOP3.LUT UP3, UPT, UPT, UPT, UPT, 0x80, 0x8 ;  /* 0x000000000008789c */ /* 0x000fe40003f6f070 */
[----:B---3--:R-:W-:-:S04]  /*0440*/  UISETP.NE.U32.AND UP0, UPT, UR4, URZ, UPT ;  /* 0x000000ff0400728c */ /* 0x008fc8000bf05070 */
[----:B------:R-:W-:-:S04]  /*0450*/  UISETP.NE.AND.EX UP0, UPT, UR5, URZ, UPT, UP0 ;  /* 0x000000ff0500728c */ /* 0x000fc8000bf05300 */
[----:B------:R-:W-:-:S04]  /*0460*/  UISETP.EQ.OR.EX UP2, UPT, UR9, URZ, !UP0, UP1 ;  /* 0x000000ff0900728c */ /* 0x000fc8000c742710 */
[----:B------:R-:W-:-:S05]  /*0470*/  UP2UR UR60, UPR, URZ, 0x4 ;  /* 0x00000004ff3c7883 */ /* 0x000fca0008000000 */
[----:B------:R-:W-:Y:S07]  /*0480*/  BRA.U !UP2, `(.L_x_8) ;  /* 0x000000010a207547 */ /* 0x000fee000b800000 */
[----:B------:R-:W-:Y:S01]  /*0490*/  UISETP.NE.U32.AND UP1, UPT, UR8, URZ, UPT ;  /* 0x000000ff0800728c */ /* 0x000fe2000bf25070 */
[----:B-----5:R-:W-:Y:S01]  /*04a0*/  FSETP.NEU.AND P0, PT, R39, RZ, PT ;  /* 0x000000ff2700720b */ /* 0x020fe20003f0d000 */
[----:B------:R-:W-:Y:S02]  /*04b0*/  USEL UR4, URZ, 0xffffffff, UP0 ;  /* 0xffffffffff047887 */ /* 0x000fe40008000000 */
[----:B------:R-:W-:-:S10]  /*04c0*/  UISETP.NE.AND.EX UP1, UPT, UR9, URZ, UPT, UP1 ;  /* 0x000000ff0900728c */ /* 0x000fd4000bf25310 */
[----:B------:R-:W-:Y:S01]  /*04d0*/  VOTEU.ANY UP0, P0 ;  /* 0x0000000000ff7886 */ /* 0x000fe20000000100 */
[----:B------:R-:W-:-:S04]  /*04e0*/  @!UP1 USEL UR4, URZ, 0xffffffff, UP0 ;  /* 0xffffffffff049887 */ /* 0x000fc80008000000 */
[----:B------:R-:W-:-:S04]  /*04f0*/  ULOP3.LUT UR4, UR4, 0x1, URZ, 0xc0, !UPT ;  /* 0x0000000104047892 */ /* 0x000fc8000f8ec0ff */
[----:B------:R-:W-:-:S11]  /*0500*/  UISETP.NE.U32.AND UP3, UPT, UR4, 0x1, UPT ;  /* 0x000000010400788c */ /* 0x000fd6000bf65070 */
.L_x_8:
[----:B------:R-:W3:Y:S01]  /*0510*/  SHFL.IDX PT, R0, R81, RZ, 0x1f ;  /* 0x00001fff51007589 */ /* 0x000ee200000e0000 */
[----:B------:R-:W-:-:S04]  /*0520*/  UISETP.NE.AND UP0, UPT, UR13, 0x2, UPT ;  /* 0x000000020d00788c */ /* 0x000fc8000bf05270 */
[----:B------:R-:W-:Y:S02]  /*0530*/  UISETP.EQ.AND UP1, UPT, UR48, URZ, !UP0 ;  /* 0x000000ff3000728c */ /* 0x000fe4000c722270 */
[----:B------:R-:W-:-:S04]  /*0540*/  USEL UR34, URZ, 0x1, UP0 ;  /* 0x00000001ff227887 */ /* 0x000fc80008000000 */
[----:B------:R-:W-:Y:S02]  /*0550*/  PLOP3.LUT P3, PT, P1, PT, UP1, 0x80, 0x8 ;  /* 0x000000000008781c */ /* 0x000fe40000f6f018 */
[----:B---3--:R-:W-:-:S13]  /*0560*/  ISETP.NE.AND P0, PT, R0, RZ, PT ;  /* 0x000000ff0000720c */ /* 0x008fda0003f05270 */
[----:B------:R-:W-:Y:S05]  /*0570*/  @P0 BRA `(.L_x_9) ;  /* 0x0000000000d40947 */ /* 0x000fea0003800000 */
[----:B------:R-:W-:Y:S01]  /*0580*/  ELECT P0, URZ, PT ;  /* 0x0000000000ff782f */ /* 0x000fe20003800000 */
[----:B------:R-:W-:-:S12]  /*0590*/  BSSY.RECONVERGENT B0, `(.L_x_9) ;  /* 0x0000033000007945 */ /* 0x000fd80003800200 */
[----:B------:R-:W-:Y:S05]  /*05a0*/  @!P0 BRA `(.L_x_10) ;  /* 0x0000000000c48947 */ /* 0x000fea0003800000 */
[----:B------:R-:W3:Y:S01]  /*05b0*/  S2UR UR5, SR_CgaCtaId ;  /* 0x00000000000579c3 */ /* 0x000ee20000008800 */
[----:B------:R-:W-:Y:S01]  /*05c0*/  UMOV UR4, 0x400 ;  /* 0x0000040000047882 */ /* 0x000fe20000000000 */
[----:B------:R-:W-:Y:S01]  /*05d0*/  UMOV UR8, 0x1 ;  /* 0x0000000100087882 */ /* 0x000fe20000000000 */
[----:B------:R-:W-:Y:S01]  /*05e0*/  UMOV UR6, 0x2 ;  /* 0x0000000200067882 */ /* 0x000fe20000000000 */
[----:B------:R-:W-:-:S04]  /*05f0*/  UIADD3 UR8, UPT, UPT, -UR8, 0x100000, URZ ;  /* 0x0010000008087890 */ /* 0x000fc8000fffe1ff */
[----:B------:R-:W-:Y:S02]  /*0600*/  USHF.L.U32 UR9, UR8, 0xb, URZ ;  /* 0x0000000b08097899 */ /* 0x000fe400080006ff */
[----:B------:R-:W-:Y:S02]  /*0610*/  USHF.L.U32 UR8, UR8, 0x1, URZ ;  /* 0x0000000108087899 */ /* 0x000fe400080006ff */
[----:B------:R-:W-:-:S04]  /*0620*/  UIADD3 UR6, UPT, UPT, -UR6, 0x100000, URZ ;  /* 0x0010000006067890 */ /* 0x000fc8000fffe1ff */
[----:B------:R-:W-:Y:S02]  /*0630*/  USHF.L.U32 UR7, UR6, 0xb, URZ ;  /* 0x0000000b06077899 */ /* 0x000fe400080006ff */
[----:B------:R-:W-:Y:S02]  /*0640*/  USHF.L.U32 UR6, UR6, 0x1, URZ ;  /* 0x0000000106067899 */ /* 0x000fe400080006ff */
[----:B---3--:R-:W-:Y:S01]  /*0650*/  ULEA UR4, UR5, UR4, 0x18 ;  /* 0x0000000405047291 */ /* 0x008fe2000f8ec0ff */
[----:B------:R-:W3:Y:S11]  /*0660*/  FENCE.VIEW.ASYNC.S ;  /* 0x00000000000073c6 */ /* 0x000ef60000000000 */
[----:B---3--:R3:W4:Y:S01]  /*0670*/  SYNCS.EXCH.64 URZ, [UR4], UR8 ;  /* 0x0000000804ff75b2 */ /* 0x0087220008000100 */
[----:B------:R3:W1:Y:S01]  /*0680*/  SYNCS.EXCH.64 URZ, [UR4+0x90], UR6 ;  /* 0x0000900604ff75b2 */ /* 0x0006620008000100 */
        /* <DEDUP_REMOVED lines=33> */
[----:B------:R3:W1:Y:S02]  /*08a0*/  SYNCS.EXCH.64 URZ, [UR4+0x118], UR6 ;  /* 0x0001180604ff75b2 */ /* 0x0006640008000100 */
[----:B---34-:R-:W-:Y:S01]  /*08b0*/  NOP ;  /* 0x0000000000007918 */ /* 0x018fe20000000000 */
.L_x_10:
[----:B------:R-:W-:Y:S05]  /*08c0*/  BSYNC.RECONVERGENT B0 ;  /* 0x0000000000007941 */ /* 0x000fea0003800200 */
.L_x_9:
[----:B------:R-:W3:Y:S01]  /*08d0*/  SHFL.IDX PT, R0, R81, RZ, 0x1f ;  /* 0x00001fff51007589 */ /* 0x000ee200000e0000 */
[----:B------:R-:W-:Y:S01]  /*08e0*/  NOP ;  /* 0x0000000000007918 */ /* 0x000fe20000000000 */
[----:B---3--:R-:W-:-:S13]  /*08f0*/  ISETP.NE.AND P0, PT, R0, 0x1, PT ;  /* 0x000000010000780c */ /* 0x008fda0003f05270 */
[----:B------:R-:W-:Y:S05]  /*0900*/  @P0 BRA `(.L_x_11) ;  /* 0x0000000000400947 */ /* 0x000fea0003800000 */
        /* <DEDUP_REMOVED lines=9> */
[----:B------:R-:W-:Y:S01]  /*09a0*/  USHF.L.U32 UR6, UR6, 0x1, URZ ;  /* 0x0000000106067899 */ /* 0x000fe200080006ff */
[----:B------:R-:W-:Y:S01]  /*09b0*/  ELECT P0, URZ, PT ;  /* 0x0000000000ff782f */ /* 0x000fe20003800000 */
[----:B---3--:R-:W-:Y:S01]  /*09c0*/  ULEA UR4, UR5, UR4, 0x18 ;  /* 0x0000000405047291 */ /* 0x008fe2000f8ec0ff */
[----:B------:R-:W3:Y:S11]  /*09d0*/  FENCE.VIEW.ASYNC.S ;  /* 0x00000000000073c6 */ /* 0x000ef60000000000 */
[----:B---3--:R3:W4:Y:S01]  /*09e0*/  SYNCS.EXCH.64 URZ, [UR4+0x120], UR8 ;  /* 0x0001200804ff75b2 */ /* 0x0087220008000100 */
[----:B------:R3:W1:Y:S01]  /*09f0*/  SYNCS.EXCH.64 URZ, [UR4+0x128], UR6 ;  /* 0x0001280604ff75b2 */ /* 0x0006620008000100 */
[----:B------:R-:W-:Y:S01]  /*0a00*/  NOP ;  /* 0x0000000000007918 */ /* 0x000fe20000000000 */
.L_x_11:
[----:B------:R-:W2:Y:S01]  /*0a10*/  SHFL.IDX PT, R0, R81, RZ, 0x1f ;  /* 0x00001fff51007589 */ /* 0x000ea200000e0000 */
[----:B------:R-:W-:Y:S01]  /*0a20*/  NOP ;  /* 0x0000000000007918 */ /* 0x000fe20000000000 */
[----:B--2---:R-:W-:-:S13]  /*0a30*/  ISETP.NE.AND P0, PT, R0, 0x3, PT ;  /* 0x000000030000780c */ /* 0x004fda0003f05270 */
[----:B------:R-:W-:Y:S05]  /*0a40*/  @P0 BRA `(.L_x_12) ;  /* 0x0000000000300947 */ /* 0x000fea0003800000 */
[----:B------:R-:W2:Y:S01]  /*0a50*/  S2UR UR5, SR_CgaCtaId ;  /* 0x00000000000579c3 */ /* 0x000ea20000008800 */
[----:B---3--:R-:W-:Y:S01]  /*0a60*/  UMOV UR6, 0x400 ;  /* 0x0000040000067882 */ /* 0x008fe20000000000 */
[----:B------:R-:W-:Y:S01]  /*0a70*/  UMOV UR4, 0x20 ;  /* 0x0000002000047882 */ /* 0x000fe20000000000 */
[----:B------:R-:W-:Y:S01]  /*0a80*/  ELECT P0, URZ, PT ;  /* 0x0000000000ff782f */ /* 0x000fe20003800000 */
[----:B--2---:R-:W-:Y:S02]  /*0a90*/  ULEA UR6, UR5, UR6, 0x18 ;  /* 0x0000000605067291 */ /* 0x004fe4000f8ec0ff */
[----:B------:R-:W-:-:S04]  /*0aa0*/  UIADD3 UR4, UPT, UPT, -UR4, 0x100000, URZ ;  /* 0x0010000004047890 */ /* 0x000fc8000fffe1ff */
[----:B------:R-:W-:Y:S02]  /*0ab0*/  USHF.L.U32 UR5, UR4, 0xb, URZ ;  /* 0x0000000b04057899 */ /* 0x000fe400080006ff */
[----:B------:R-:W-:Y:S01]  /*0ac0*/  USHF.L.U32 UR4, UR4, 0x1, URZ ;  /* 0x0000000104047899 */ /* 0x000fe200080006ff */
[----:B------:R-:W2:Y:S11]  /*0ad0*/  FENCE.VIEW.ASYNC.S ;  /* 0x00000000000073c6 */ /* 0x000eb60000000000 */
[----:B--2---:R2:W3:Y:S01]  /*0ae0*/  SYNCS.EXCH.64 URZ, [UR6+0x130], UR4 ;  /* 0x0001300406ff75b2 */ /* 0x0044e20008000100 */
[----:B------:R2:W1:Y:S01]  /*0af0*/  SYNCS.EXCH.64 URZ, [UR6+0x138], UR4 ;  /* 0x0001380406ff75b2 */ /* 0x0004620008000100 */
[----:B------:R-:W-:Y:S01]  /*0b00*/  NOP ;  /* 0x0000000000007918 */ /* 0x000fe20000000000 */
.L_x_12:
[----:B------:R-:W4:Y:S01]  /*0b10*/  SHFL.IDX PT, R0, R81, RZ, 0x1f ;  /* 0x00001fff51007589 */ /* 0x000f2200000e0000 */
[----:B------:R-:W-:Y:S01]  /*0b20*/  NOP ;  /* 0x0000000000007918 */ /* 0x000fe20000000000 */
[----:B----4-:R-:W-:-:S13]  /*0b30*/  ISETP.NE.AND P0, PT, R0, 0x4, PT ;  /* 0x000000040000780c */ /* 0x010fda0003f05270 */
[----:B------:R-:W-:Y:S05]  /*0b40*/  @P0 BRA `(.L_x_13) ;  /* 0x00000000004c0947 */ /* 0x000fea0003800000 */
[----:B--2---:R-:W2:Y:S01]  /*0b50*/  S2UR UR5, SR_CgaCtaId ;  /* 0x00000000000579c3 */ /* 0x004ea20000008800 */
[----:B---3--:R-:W-:Y:S01]  /*0b60*/  UMOV UR4, 0x3a0 ;  /* 0x000003a000047882 */ /* 0x008fe20000000000 */
[----:B------:R-:W-:Y:S01]  /*0b70*/  UMOV UR6, 0x400 ;  /* 0x0000040000067882 */ /* 0x000fe20000000000 */
[----:B------:R-:W-:Y:S01]  /*0b80*/  USEL UR4, UR4, 0x320, UP3 ;  /* 0x0000032004047887 */ /* 0x000fe20009800000 */
[----:B------:R-:W-:Y:S01]  /*0b90*/  UMOV UR8, 0x1 ;  /* 0x0000000100087882 */ /* 0x000fe20000000000 */
[----:B------:R-:W-:Y:S01]  /*0ba0*/  ELECT P0, URZ, PT ;  /* 0x0000000000ff782f */ /* 0x000fe20003800000 */
[----:B------:R-:W-:-:S04]  /*0bb0*/  UIADD3 UR8, UPT, UPT, -UR8, 0x100000, URZ ;  /* 0x0010000008087890 */ /* 0x000fc8000fffe1ff */
[----:B------:R-:W-:Y:S02]  /*0bc0*/  USHF.L.U32 UR9, UR8, 0xb, URZ ;  /* 0x0000000b08097899 */ /* 0x000fe400080006ff */
[----:B------:R-:W-:Y:S02]  /*0bd0*/  USHF.L.U32 UR8, UR8, 0x1, URZ ;  /* 0x0000000108087899 */ /* 0x000fe400080006ff */
[----:B--2---:R-:W-:Y:S02]  /*0be0*/  ULEA UR6, UR5, UR6, 0x18 ;  /* 0x0000000605067291 */ /* 0x004fe4000f8ec0ff */
[----:B------:R-:W-:-:S04]  /*0bf0*/  UIADD3 UR4, UPT, UPT, -UR4, 0x100000, URZ ;  /* 0x0010000004047890 */ /* 0x000fc8000fffe1ff */
[----:B------:R-:W-:Y:S02]  /*0c00*/  USHF.L.U32 UR5, UR4, 0xb, URZ ;  /* 0x0000000b04057899 */ /* 0x000fe400080006ff */
[----:B------:R-:W-:Y:S01]  /*0c10*/  USHF.L.U32 UR4, UR4, 0x1, URZ ;  /* 0x0000000104047899 */ /* 0x000fe200080006ff */
[----:B------:R-:W2:Y:S03]  /*0c20*/  FENCE.VIEW.ASYNC.S ;  /* 0x00000000000073c6 */ /* 0x000ea60000000000 */
[----:B--2---:R4:W2:Y:S08]  /*0c30*/  SYNCS.EXCH.64 URZ, [UR6+0x140], UR8 ;  /* 0x0001400806ff75b2 */ /* 0x0048b00008000100 */
[----:B------:R4:W3:Y:S01]  /*0c40*/  SYNCS.EXCH.64 URZ, [UR6+0x150], UR4 ;  /* 0x0001500406ff75b2 */ /* 0x0008e20008000100 */
[----:B------:R4:W1:Y:S01]  /*0c50*/  SYNCS.EXCH.64 URZ, [UR6+0x148], UR8 ;  /* 0x0001480806ff75b2 */ /* 0x0008620008000100 */
[----:B------:R4:W1:Y:S02]  /*0c60*/  SYNCS.EXCH.64 URZ, [UR6+0x158], UR4 ;  /* 0x0001580406ff75b2 */ /* 0x0008640008000100 */
[----:B----4-:R-:W-:Y:S01]  /*0c70*/  NOP ;  /* 0x0000000000007918 */ /* 0x010fe20000000000 */
.L_x_13:
[----:B------:R-:W4:Y:S01]  /*0c80*/  SHFL.IDX PT, R0, R81, RZ, 0x1f ;  /* 0x00001fff51007589 */ /* 0x000f2200000e0000 */
[----:B------:R-:W-:Y:S01]  /*0c90*/  NOP ;  /* 0x0000000000007918 */ /* 0x000fe20000000000 */
[----:B----4-:R-:W-:-:S13]  /*0ca0*/  ISETP.NE.AND P0, PT, R0, 0x5, PT ;  /* 0x000000050000780c */ /* 0x010fda0003f05270 */
[----:B------:R-:W-:Y:S05]  /*0cb0*/  @P0 BRA `(.L_x_14) ;  /* 0x0000000000580947 */ /* 0x000fea0003800000 */
[----:B--2---:R-:W2:Y:S01]  /*0cc0*/  S2UR UR5, SR_CgaCtaId ;  /* 0x00000000000579c3 */ /* 0x004ea20000008800 */
[----:B---3--:R-:W-:Y:S01]  /*0cd0*/  UMOV UR4, 0x400 ;  /* 0x0000040000047882 */ /* 0x008fe20000000000 */
        /* <DEDUP_REMOVED lines=9> */
[----:B--2---:R-:W-:Y:S01]  /*0d70*/  ULEA UR4, UR5, UR4, 0x18 ;  /* 0x0000000405047291 */ /* 0x004fe2000f8ec0ff */
[----:B------:R-:W2:Y:S11]  /*0d80*/  FENCE.VIEW.ASYNC.S ;  /* 0x00000000000073c6 */ /* 0x000eb60000000000 */
[----:B--2---:R4:W2:Y:S01]  /*0d90*/  SYNCS.EXCH.64 URZ, [UR4+0x160], UR6 ;  /* 0x0001600604ff75b2 */ /* 0x0048a20008000100 */
[----:B------:R4:W3:Y:S01]  /*0da0*/  SYNCS.EXCH.64 URZ, [UR4+0x180], UR8 ;  /* 0x0001800804ff75b2 */ /* 0x0008e20008000100 */
[----:B------:R4:W1:Y:S01]  /*0db0*/  SYNCS.EXCH.64 URZ, [UR4+0x168], UR6 ;  /* 0x0001680604ff75b2 */ /* 0x0008620008000100 */
[----:B------:R4:W1:Y:S01]  /*0dc0*/  SYNCS.EXCH.64 URZ, [UR4+0x188], UR8 ;  /* 0x0001880804ff75b2 */ /* 0x0008620008000100 */
[----:B------:R4:W1:Y:S01]  /*0dd0*/  SYNCS.EXCH.64 URZ, [UR4+0x170], UR6 ;  /* 0x0001700604ff75b2 */ /* 0x0008620008000100 */
[----:B------:R4:W1:Y:S01]  /*0de0*/  SYNCS.EXCH.64 URZ, [UR4+0x190], UR8 ;  /* 0x0001900804ff75b2 */ /* 0x0008620008000100 */
[----:B------:R4:W1:Y:S01]  /*0df0*/  SYNCS.EXCH.64 URZ, [UR4+0x178], UR6 ;  /* 0x0001780604ff75b2 */ /* 0x0008620008000100 */
[----:B------:R4:W1:Y:S02]  /*0e00*/  SYNCS.EXCH.64 URZ, [UR4+0x198], UR8 ;  /* 0x0001980804ff75b2 */ /* 0x0008640008000100 */
[----:B----4-:R-:W-:Y:S01]  /*0e10*/  NOP ;  /* 0x0000000000007918 */ /* 0x010fe20000000000 */
.L_x_14:
[----:B------:R-:W4:Y:S01]  /*0e20*/  SHFL.IDX PT, R0, R81, RZ, 0x1f ;  /* 0x00001fff51007589 */ /* 0x000f2200000e0000 */
[----:B------:R-:W-:Y:S01]  /*0e30*/  ISETP.NE.OR P1, PT, RZ, UR13, !P1 ;  /* 0x0000000dff007c0c */ /* 0x000fe2000cf25670 */
[----:B------:R-:W-:Y:S01]  /*0e40*/  NOP ;  /* 0x0000000000007918 */ /* 0x000fe20000000000 */
[----:B----4-:R-:W-:-:S13]  /*0e50*/  ISETP.NE.AND P0, PT, R0, 0x3, PT ;  /* 0x000000030000780c */ /* 0x010fda0003f05270 */
[----:B------:R-:W-:Y:S05]  /*0e60*/  @P0 BRA `(.L_x_15) ;  /* 0x0000000000380947 */ /* 0x000fea0003800000 */
[----:B--2---:R-:W2:Y:S01]  /*0e70*/  S2UR UR5, SR_CgaCtaId ;  /* 0x00000000000579c3 */ /* 0x004ea20000008800 */
[----:B---3--:R-:W-:Y:S01]  /*0e80*/  UMOV UR4, 0x400 ;  /* 0x0000040000047882 */ /* 0x008fe20000000000 */
[----:B------:R-:W-:Y:S01]  /*0e90*/  UMOV UR6, 0x20 ;  /* 0x0000002000067882 */ /* 0x000fe20000000000 */
[----:B------:R-:W-:Y:S01]  /*0ea0*/  ELECT P0, URZ, PT ;  /* 0x0000000000ff782f */ /* 0x000fe20003800000 */
[----:B------:R-:W-:-:S04]  /*0eb0*/  UIADD3 UR6, UPT, UPT, -UR6, 0x100000, URZ ;  /* 0x0010000006067890 */ /* 0x000fc8000fffe1ff */
[----:B------:R-:W-:Y:S02]  /*0ec0*/  USHF.L.U32 UR7, UR6, 0xb, URZ ;  /* 0x0000000b06077899 */ /* 0x000fe400080006ff */
[----:B------:R-:W-:Y:S02]  /*0ed0*/  USHF.L.U32 UR6, UR6, 0x1, URZ ;  /* 0x0000000106067899 */ /* 0x000fe400080006ff */
[----:B--2---:R-:W-:Y:S01]  /*0ee0*/  ULEA UR4, UR5, UR4, 0x18 ;  /* 0x0000000405047291 */ /* 0x004fe2000f8ec0ff */
[----:B------:R-:W2:Y:S11]  /*0ef0*/  FENCE.VIEW.ASYNC.S ;  /* 0x00000000000073c6 */ /* 0x000eb60000000000 */
[----:B--2---:R4:W2:Y:S01]  /*0f00*/  SYNCS.EXCH.64 URZ, [UR4+0x1a0], UR6 ;  /* 0x0001a00604ff75b2 */ /* 0x0048a20008000100 */
[----:B------:R4:W3:Y:S01]  /*0f10*/  SYNCS.EXCH.64 URZ, [UR4+0x1b0], UR6 ;  /* 0x0001b00604ff75b2 */ /* 0x0008e20008000100 */
[----:B------:R4:W1:Y:S01]  /*0f20*/  SYNCS.EXCH.64 URZ, [UR4+0x1a8], UR6 ;  /* 0x0001a80604ff75b2 */ /* 0x0008620008000100 */
[----:B------:R4:W1:Y:S02]  /*0f30*/  SYNCS.EXCH.64 URZ, [UR4+0x1b8], UR6 ;  /* 0x0001b80604ff75b2 */ /* 0x0008640008000100 */
[----:B----4-:R-:W-:Y:S01]  /*0f40*/  NOP ;  /* 0x0000000000007918 */ /* 0x010fe20000000000 */
.L_x_15:
[----:B---3--:R-:W3:Y:S01]  /*0f50*/  S2UR UR7, SR_CgaCtaId ;  /* 0x00000000000779c3 */ /* 0x008ee20000008800 */
[----:B------:R-:W-:Y:S01]  /*0f60*/  VOTEU.ALL UP0, P1 ;  /* 0x0000000000ff7886 */ /* 0x000fe20000800000 */
[----:B--2---:R-:W-:Y:S01]  /*0f70*/  UMOV UR4, 0x20 ;  /* 0x0000002000047882 */ /* 0x004fe20000000000 */
[----:B------:R-:W-:Y:S01]  /*0f80*/  NOP ;  /* 0x0000000000007918 */ /* 0x000fe20000000000 */
[----:B------:R-:W-:Y:S01]  /*0f90*/  LOP3.LUT R0, R69, 0x1f, RZ, 0xc0, !PT ;  /* 0x0000001f45007812 */ /* 0x000fe200078ec0ff */
[----:B------:R-:W-:Y:S01]  /*0fa0*/  UISETP.NE.AND UP4, UPT, UR13, URZ, UPT ;  /* 0x000000ff0d00728c */ /* 0x000fe2000bf85270 */
[----:B------:R-:W-:Y:S01]  /*0fb0*/  @!UP0 UMOV UR6, 0x400 ;  /* 0x0000040000068882 */ /* 0x000fe20000000000 */
[----:B------:R-:W-:-:S04]  /*0fc0*/  @!UP0 UIADD3 UR4, UPT, UPT, -UR4, 0x100000, URZ ;  /* 0x0010000004048890 */ /* 0x000fc8000fffe1ff */
[----:B------:R-:W-:Y:S02]  /*0fd0*/  @!UP0 USHF.L.U32 UR5, UR4, 0xb, URZ ;  /* 0x0000000b04058899 */ /* 0x000fe400080006ff */
[----:B------:R-:W-:Y:S02]  /*0fe0*/  @!UP0 USHF.L.U32 UR4, UR4, 0x1, URZ ;  /* 0x0000000104048899 */ /* 0x000fe400080006ff */
[----:B---3--:R-:W-:Y:S01]  /*0ff0*/  @!UP0 ULEA UR6, UR7, UR6, 0x18 ;  /* 0x0000000607068291 */ /* 0x008fe2000f8ec0ff */
[----:B------:R-:W2:Y:S01]  /*1000*/  LDCU UR7, c[0x0][0x36c] ;  /* 0x00006d80ff0777ac */ /* 0x000ea20008000800 */
[----:B------:R-:W-:Y:S01]  /*1010*/  VOTEU.ALL UP0, P1 ;  /* 0x0000000000ff7886 */ /* 0x000fe20000800000 */
[----:B------:R-:W3:Y:S09]  /*1020*/  FENCE.VIEW.ASYNC.S ;  /* 0x00000000000073c6 */ /* 0x000ef20000000000 */
[----:B---3--:R3:W4:Y:S01]  /*1030*/  @!UP0 SYNCS.EXCH.64 URZ, [UR6+0x1c0], UR4 ;  /* 0x0001c00406ff85b2 */ /* 0x0087220008000100 */
[----:B--2---:R-:W-:-:S09]  /*1040*/  UISETP.EQ.U32.AND UP5, UPT, UR7, 0x1, UPT ;  /* 0x000000010700788c */ /* 0x004fd2000bfa2070 */
[----:B---3--:R-:W-:Y:S05]  /*1050*/  BRA.U !UP5, `(.L_x_16) ;  /* 0x000000010d087547 */ /* 0x008fea000b800000 */
[----:B-1--4-:R-:W-:Y:S01]  /*1060*/  UCGABAR_ARV ;  /* 0x00000000000079c7 */ /* 0x012fe20008000000 */
[----:B------:R-:W-:Y:S05]  /*1070*/  BRA `(.L_x_17) ;  /* 0x0000000000047947 */ /* 0x000fea0003800000 */
.L_x_16:
[----:B-1--4-:R-:W-:Y:S01]  /*1080*/  NOP ;  /* 0x0000000000007918 */ /* 0x012fe20000000000 */
.L_x_17:
[----:B------:R-:W1:Y:S01]  /*1090*/  S2UR UR19, SR_CTAID.X ;  /* 0x00000000001379c3 */ /* 0x000e620000002500 */
[----:B------:R-:W-:-:S05]  /*10a0*/  CS2R.32 R3, SR_CgaSize ;  /* 0x0000000000037805 */ /* 0x000fca0000008a00 */
[----:B------:R-:W-:-:S05]  /*10b0*/  IMAD R3, R3, -0xa0, RZ ;  /* 0xffffff6003037824 */ /* 0x000fca00078e02ff */
[----:B------:R-:W-:-:S14]  /*10c0*/  R2UR UR5, R3 ;  /* 0x00000000030572ca */ /* 0x000fdc00000e0000 */
[----:B------:R-:W2:Y:S01]  /*10d0*/  LDCU UR5, c[0x0][UR5+0x2b0] ;  /* 0x00005600050577ac */ /* 0x000ea20008000800 */
[----:B------:R-:W-:-:S05]  /*10e0*/  CS2R.32 R3, SR_CgaSize ;  /* 0x0000000000037805 */ /* 0x000fca0000008a00 */
[----:B------:R-:W-:-:S05]  /*10f0*/  IMAD R3, R3, -0xa0, RZ ;  /* 0xffffff6003037824 */ /* 0x000fca00078e02ff */
[----:B------:R-:W-:-:S14]  /*1100*/  R2UR UR4, R3 ;  /* 0x00000000030472ca */ /* 0x000fdc00000e0000 */
[----:B------:R-:W3:Y:S01]  /*1110*/  LDCU UR4, c[0x0][UR4+0x2b4] ;  /* 0x00005680040477ac */ /* 0x000ee20008000800 */
[----:B------:R-:W4:Y:S01]  /*1120*/  S2UR UR7, SR_CTAID.Y ;  /* 0x00000000000779c3 */ /* 0x000f220000002600 */
[----:B------:R-:W3:Y:S01]  /*1130*/  LDCU UR18, c[0x0][0xb24] ;  /* 0x00016480ff1277ac */ /* 0x000ee20008000800 */
[----:B------:R-:W-:-:S05]  /*1140*/  CS2R.32 R3, SR_CgaSize ;  /* 0x0000000000037805 */ /* 0x000fca0000008a00 */
[----:B------:R-:W-:-:S05]  /*1150*/  IMAD R3, R3, -0xa0, RZ ;  /* 0xffffff6003037824 */ /* 0x000fca00078e02ff */
[----:B------:R-:W-:-:S14]  /*1160*/  R2UR UR58, R3 ;  /* 0x00000000033a72ca */ /* 0x000fdc00000e0000 */
[----:B------:R-:W3:Y:S01]  /*1170*/  LDCU UR58, c[0x0][UR58+0x2a0] ;  /* 0x000054003a3a77ac */ /* 0x000ee20008000800 */
[----:B------:R-:W3:Y:S01]  /*1180*/  S2UR UR8, SR_CgaCtaId ;  /* 0x00000000000879c3 */ /* 0x000ee20000008800 */
[----:B------:R-:W-:-:S05]  /*1190*/  CS2R.32 R3, SR_CgaSize ;  /* 0x0000000000037805 */ /* 0x000fca0000008a00 */
[----:B------:R-:W-:-:S05]  /*11a0*/  IMAD R3, R3, -0xa0, RZ ;  /* 0xffffff6003037824 */ /* 0x000fca00078e02ff */
[----:B------:R-:W-:-:S14]  /*11b0*/  R2UR UR55, R3 ;  /* 0x00000000033772ca */ /* 0x000fdc00000e0000 */
[----:B------:R-:W3:Y:S01]  /*11c0*/  LDCU UR55, c[0x0][UR55+0x2a4] ;  /* 0x00005480373777ac */ /* 0x000ee20008000800 */
[----:B------:R-:W-:Y:S01]  /*11d0*/  UISETP.GT.U32.AND UP0, UPT, UR48, 0xffff, UPT ;  /* 0x0000ffff3000788c */ /* 0x000fe2000bf04070 */
[----:B------:R-:W-:Y:S01]  /*11e0*/  UMOV UR27, 0x5 ;  /* 0x00000005001b7882 */ /* 0x000fe20000000000 */
[----:B-1----:R-:W-:Y:S01]  /*11f0*/  I2FP.F32.U32 R3, UR19 ;  /* 0x0000001300037c45 */ /* 0x002fe20008201000 */
[----:B------:R-:W1:Y:S01]  /*1200*/  S2UR UR36, SR_CTAID.Z ;  /* 0x00000000002479c3 */ /* 0x000e620000002700 */
[----:B------:R-:W1:Y:S03]  /*1210*/  LDCU UR40, c[0x0][0xb24] ;  /* 0x00016480ff2877ac */ /* 0x000e660008000800 */
[----:B--2---:R-:W-:Y:S01]  /*1220*/  FMUL R3, R3, UR5 ;  /* 0x0000000503037c20 */ /* 0x004fe20008400000 */
[----:B------:R-:W-:Y:S01]  /*1230*/  USEL UR5, UR48, 0xffff, !UP0 ;  /* 0x0000ffff30057887 */ /* 0x000fe2000c000000 */
[----:B----4-:R-:W-:Y:S01]  /*1240*/  I2FP.F32.U32 R2, UR7 ;  /* 0x0000000700027c45 */ /* 0x010fe20008201000 */
[----:B------:R-:W2:Y:S03]  /*1250*/  LDCU UR26, c[0x0][0xb30] ;  /* 0x00016600ff1a77ac */ /* 0x000ea60008000800 */
[----:B------:R-:W4:Y:S01]  /*1260*/  F2I.U32.TRUNC.NTZ R3, R3 ;  /* 0x0000000300037305 */ /* 0x000f22000020f000 */
[----:B---3--:R-:W-:Y:S01]  /*1270*/  FMUL R2, R2, UR4 ;  /* 0x0000000402027c20 */ /* 0x008fe20008400000 */
[----:B------:R-:W-:-:S02]  /*1280*/  ULOP3.LUT UR24, UR5, 0xffff, URZ, 0xc0, !UPT ;  /* 0x0000ffff05187892 */ /* 0x000fc4000f8ec0ff */
[----:B------:R-:W-:Y:S02]  /*1290*/  USHF.L.U32 UR28, UR8, 0xb, URZ ;  /* 0x0000000b081c7899 */ /* 0x000fe400080006ff */
[----:B------:R-:W-:Y:S02]  /*12a0*/  UISETP.GE.AND UP2, UPT, UR18, 0x1, UPT ;  /* 0x000000011200788c */ /* 0x000fe4000bf46270 */
[----:B------:R-:W3:Y:S01]  /*12b0*/  F2I.U32.TRUNC.NTZ R2, R2 ;  /* 0x0000000200027305 */ /* 0x000ee2000020f000 */
[----:B------:R-:W-:Y:S01]  /*12c0*/  UMOV UR45, UR7 ;  /* 0x00000007002d7c82 */ /* 0x000fe20008000000 */
[----:B------:R-:W-:Y:S01]  /*12d0*/  UMOV UR46, UR19 ;  /* 0x00000013002e7c82 */ /* 0x000fe20008000000 */
[----:B----4-:R-:W-:Y:S02]  /*12e0*/  R2UR UR4, R3 ;  /* 0x00000000030472ca */ /* 0x010fe400000e0000 */
[----:B------:R-:W-:Y:S02]  /*12f0*/  PRMT R3, RZ, 0x7610, R3 ;  /* 0x00007610ff037816 */ /* 0x000fe40000000003 */
[----:B---3--:R-:W-:-:S02]  /*1300*/  R2UR UR6, R2 ;  /* 0x00000000020672ca */ /* 0x008fc400000e0000 */
[----:B------:R-:W-:-:S07]  /*1310*/  PRMT R2, RZ, 0x7610, R2 ;  /* 0x00007610ff027816 */ /* 0x000fce0000000002 */
[----:B------:R-:W-:-:S04]  /*1320*/  UIADD3 UR5, UPT, UPT, -UR4, URZ, URZ ;  /* 0x000000ff04057290 */ /* 0x000fc8000fffe1ff */
[----:B------:R-:W-:Y:S02]  /*1330*/  UIMAD UR58, UR58, UR5, UR19 ;  /* 0x000000053a3a72a4 */ /* 0x000fe4000f8e0213 */
[----:B------:R-:W-:-:S04]  /*1340*/  UIADD3 UR4, UPT, UPT, -UR6, URZ, URZ ;  /* 0x000000ff06047290 */ /* 0x000fc8000fffe1ff */
[----:B------:R-:W-:Y:S01]  /*1350*/  UIMAD UR55, UR55, UR4, UR7 ;  /* 0x00000004373772a4 */ /* 0x000fe2000f8e0207 */
[----:B-12---:R-:W-:Y:S11]  /*1360*/  BRA.U UP4, `(.L_x_18) ;  /* 0x00000001043c7547 */ /* 0x006ff6000b800000 */
[----:B------:R-:W-:Y:S02]  /*1370*/  UISETP.GT.U32.AND UP0, UPT, UR58, 0x1, UPT ;  /* 0x000000013a00788c */ /* 0x000fe4000bf04070 */
[----:B------:R-:W-:Y:S02]  /*1380*/  ULOP3.LUT UR4, UR58, 0xfffffffe, URZ, 0xc0, !UPT ;  /* 0xfffffffe3a047892 */ /* 0x000fe4000f8ec0ff */
[----:B------:R-:W-:Y:S02]  /*1390*/  UISETP.NE.AND UP1, UPT, UR55, URZ, UP0 ;  /* 0x000000ff3700728c */ /* 0x000fe40008725270 */
[----:B------:R-:W-:Y:S02]  /*13a0*/  UISETP.NE.AND UP0, UPT, UR55, 0x1, UP0 ;  /* 0x000000013700788c */ /* 0x000fe40008705270 */
[----:B------:R-:W-:Y:S02]  /*13b0*/  USEL UR7, URZ, 0x1, UP1 ;  /* 0x00000001ff077887 */ /* 0x000fe40008800000 */
[----:B------:R-:W-:-:S02]  /*13c0*/  USEL UR6, URZ, 0x4, UP0 ;  /* 0x00000004ff067887 */ /* 0x000fc40008000000 */
[----:B------:R-:W-:Y:S02]  /*13d0*/  USEL UR5, URZ, 0x2, UP1 ;  /* 0x00000002ff057887 */ /* 0x000fe40008800000 */
[----:B------:R-:W-:Y:S02]  /*13e0*/  ULEA UR4, UR55, UR4, 0x1 ;  /* 0x0000000437047291 */ /* 0x000fe4000f8e08ff */
[----:B------:R-:W-:Y:S02]  /*13f0*/  USEL UR8, URZ, 0x8, UP0 ;  /* 0x00000008ff087887 */ /* 0x000fe40008000000 */
[----:B------:R-:W-:-:S03]  /*1400*/  UIADD3 UR5, UPT, UPT, UR5, UR6, UR7 ;  /* 0x0000000605057290 */ /* 0x000fc6000fffe007 */
[----:B------:R-:W-:Y:S01]  /*1410*/  UMOV UR6, 0x3 ;  /* 0x0000000300067882 */ /* 0x000fe20000000000 */
[----:B------:R-:W-:Y:S02]  /*1420*/  UIADD3 UR5, UPT, UPT, UR5, UR8, URZ ;  /* 0x0000000805057290 */ /* 0x000fe4000fffe0ff */
[----:B------:R-:W-:-:S04]  /*1430*/  USHF.L.U32 UR4, UR6, UR4, URZ ;  /* 0x0000000406047299 */ /* 0x000fc800080006ff */
[----:B------:R-:W-:Y:S02]  /*1440*/  MOV R3, UR5 ;  /* 0x0000000500037c02 */ /* 0x000fe40008000f00 */
[----:B------:R-:W-:Y:S02]  /*1450*/  MOV R2, UR4 ;  /* 0x0000000400027c02 */ /* 0x000fe40008000f00 */
.L_x_18:
[----:B------:R-:W-:Y:S05]  /*1460*/  BRA.U !UP2, `(.L_x_19) ;  /* 0x000000010ad07547 */ /* 0x000fea000b800000 */
[----:B------:R-:W1:Y:S01]  /*1470*/  LDCU.128 UR20, c[0x0][0xb10] ;  /* 0x00016200ff1477ac */ /* 0x000e620008000c00 */
[----:B------:R-:W2:Y:S01]  /*1480*/  LDCU UR12, c[0x0][0x370] ;  /* 0x00006e00ff0c77ac */ /* 0x000ea20008000800 */
[----:B------:R-:W3:Y:S01]  /*1490*/  LDCU UR5, c[0x0][0x374] ;  /* 0x00006e80ff0577ac */ /* 0x000ee20008000800 */
[----:B------:R-:W4:Y:S01]  /*14a0*/  LDCU UR25, c[0x0][0xb0c] ;  /* 0x00016180ff1977ac */ /* 0x000f220008000800 */
[----:B------:R-:W4:Y:S01]  /*14b0*/  LDCU UR4, c[0x0][0xb20] ;  /* 0x00016400ff0477ac */ /* 0x000f220008000800 */
[----:B------:R-:W4:Y:S01]  /*14c0*/  LDCU.64 UR16, c[0x0][0xb28] ;  /* 0x00016500ff1077ac */ /* 0x000f220008000a00 */
[----:B-1----:R-:W-:Y:S02]  /*14d0*/  UISETP.NE.AND UP0, UPT, UR22, 0x1, UPT ;  /* 0x000000011600788c */ /* 0x002fe4000bf05270 */
[----:B---3--:R-:W-:Y:S02]  /*14e0*/  UIMAD.WIDE.U32 UR6, UR5, UR23, URZ ;  /* 0x00000017050672a5 */ /* 0x008fe4000f8e00ff */
[----:B--2---:R-:W-:-:S02]  /*14f0*/  UIMAD.WIDE.U32 UR8, UR12, UR20, URZ ;  /* 0x000000140c0872a5 */ /* 0x004fc4000f8e00ff */
[----:B----4-:R-:W-:Y:S02]  /*1500*/  UISETP.NE.AND UP1, UPT, UR25, 0x1, UPT ;  /* 0x000000011900788c */ /* 0x010fe4000bf25270 */
[----:B------:R-:W-:Y:S01]  /*1510*/  UISETP.NE.AND UP2, UPT, UR18, 0x1, UPT ;  /* 0x000000011200788c */ /* 0x000fe2000bf45270 */
[----:B------:R-:W-:Y:S02]  /*1520*/  UMOV UR6, UR7 ;  /* 0x0000000700067c82 */ /* 0x000fe40008000000 */
[----:B------:R-:W-:Y:S01]  /*1530*/  UMOV UR8, UR9 ;  /* 0x0000000900087c82 */ /* 0x000fe20008000000 */
[----:B------:R-:W-:Y:S02]  /*1540*/  @UP0 USHF.R.U32.HI UR5, URZ, UR4, UR6 ;  /* 0x00000004ff050299 */ /* 0x000fe40008011606 */
[----:B------:R-:W-:Y:S02]  /*1550*/  UIMAD.WIDE.U32 UR14, UR45, UR23, URZ ;  /* 0x000000172d0e72a5 */ /* 0x000fe4000f8e00ff */
[----:B------:R-:W-:-:S02]  /*1560*/  UIMAD.WIDE.U32 UR6, UR5, UR16, URZ ;  /* 0x00000010050672a5 */ /* 0x000fc4000f8e00ff */
[----:B------:R-:W-:Y:S02]  /*1570*/  @UP1 USHF.R.U32.HI UR12, URZ, UR21, UR8 ;  /* 0x00000015ff0c1299 */ /* 0x000fe40008011608 */
[----:B------:R-:W-:Y:S02]  /*1580*/  UIMAD.WIDE.U32 UR10, UR19, UR20, URZ ;  /* 0x00000014130a72a5 */ /* 0x000fe4000f8e00ff */
[----:B------:R-:W-:Y:S01]  /*1590*/  UIMAD.WIDE.U32 UR8, UR12, UR16, URZ ;  /* 0x000000100c0872a5 */ /* 0x000fe2000f8e00ff */
[----:B------:R-:W-:Y:S01]  /*15a0*/  UMOV UR14, UR15 ;  /* 0x0000000f000e7c82 */ /* 0x000fe20008000000 */
[----:B------:R-:W-:Y:S01]  /*15b0*/  UMOV UR6, UR7 ;  /* 0x0000000700067c82 */ /* 0x000fe20008000000 */
[----:B------:R-:W-:Y:S02]  /*15c0*/  USHF.R.U32.HI UR14, URZ, UR4, UR14 ;  /* 0x00000004ff0e7299 */ /* 0x000fe4000801160e */
[----:B------:R-:W-:Y:S01]  /*15d0*/  @UP2 USHF.R.U32.HI UR5, URZ, UR17, UR6 ;  /* 0x00000011ff052299 */ /* 0x000fe20008011606 */
[----:B------:R-:W-:-:S02]  /*15e0*/  UMOV UR10, UR11 ;  /* 0x0000000b000a7c82 */ /* 0x000fc40008000000 */
[----:B------:R-:W-:Y:S01]  /*15f0*/  UMOV UR6, UR9 ;  /* 0x0000000900067c82 */ /* 0x000fe20008000000 */
[----:B------:R-:W-:Y:S02]  /*1600*/  USHF.R.U32.HI UR10, URZ, UR21, UR10 ;  /* 0x00000015ff0a7299 */ /* 0x000fe4000801160a */
[----:B------:R-:W-:Y:S02]  /*1610*/  @UP2 USHF.R.U32.HI UR12, URZ, UR17, UR6 ;  /* 0x00000011ff0c2299 */ /* 0x000fe40008011606 */
[----:B------:R-:W-:Y:S02]  /*1620*/  USEL UR4, UR45, UR14, !UP0 ;  /* 0x0000000e2d047287 */ /* 0x000fe4000c000000 */
[----:B------:R-:W-:Y:S02]  /*1630*/  UIMAD UR6, UR5, UR18, URZ ;  /* 0x00000012050672a4 */ /* 0x000fe4000f8e02ff */
[----:B------:R-:W-:Y:S02]  /*1640*/  USEL UR5, UR19, UR10, !UP1 ;  /* 0x0000000a13057287 */ /* 0x000fe4000c800000 */
[----:B------:R-:W-:-:S02]  /*1650*/  UIMAD UR8, UR12, UR18, URZ ;  /* 0x000000120c0872a4 */ /* 0x000fc4000f8e02ff */
[----:B------:R-:W-:Y:S02]  /*1660*/  UISETP.GE.AND UP0, UPT, UR4, UR6, UPT ;  /* 0x000000060400728c */ /* 0x000fe4000bf06270 */
[----:B------:R-:W-:Y:S02]  /*1670*/  UIMAD.WIDE.U32 UR6, UR4, UR16, URZ ;  /* 0x00000010040672a5 */ /* 0x000fe4000f8e00ff */
[----:B------:R-:W-:Y:S02]  /*1680*/  UISETP.GE.OR UP0, UPT, UR5, UR8, UP0 ;  /* 0x000000080500728c */ /* 0x000fe40008706670 */
[----:B------:R-:W-:Y:S02]  /*1690*/  UIMAD.WIDE.U32 UR8, UR5, UR16, URZ ;  /* 0x00000010050872a5 */ /* 0x000fe4000f8e00ff */
[----:B------:R-:W-:Y:S02]  /*16a0*/  USHF.R.U32.HI UR7, URZ, UR17, UR7 ;  /* 0x00000011ff077299 */ /* 0x000fe40008011607 */
[----:B------:R-:W-:-:S02]  /*16b0*/  UIADD3 UR10, UPT, UPT, -UR4, URZ, URZ ;  /* 0x000000ff040a7290 */ /* 0x000fc4000fffe1ff */
[----:B------:R-:W-:Y:S02]  /*16c0*/  USEL UR7, UR4, UR7, !UP2 ;  /* 0x0000000704077287 */ /* 0x000fe4000d000000 */
[----:B------:R-:W-:Y:S01]  /*16d0*/  UIADD3 UR46, UPT, UPT, -UR5, URZ, URZ ;  /* 0x000000ff052e7290 */ /* 0x000fe2000fffe1ff */
[----:B------:R-:W-:Y:S01]  /*16e0*/  @!UP0 UMOV UR6, UR9 ;  /* 0x0000000900068c82 */ /* 0x000fe20008000000 */
[----:B------:R-:W-:Y:S02]  /*16f0*/  UIADD3 UR8, UPT, UPT, -UR7, URZ, URZ ;  /* 0x000000ff07087290 */ /* 0x000fe4000fffe1ff */
[----:B------:R-:W-:Y:S02]  /*1700*/  @!UP0 USHF.R.U32.HI UR6, URZ, UR17, UR6 ;  /* 0x00000011ff068299 */ /* 0x000fe40008011606 */
[----:B------:R-:W-:Y:S02]  /*1710*/  UIMAD UR8, UR18, UR8, UR4 ;  /* 0x00000008120872a4 */ /* 0x000fe4000f8e0204 */
[----:B------:R-:W-:-:S02]  /*1720*/  @!UP0 USEL UR6, UR5, UR6, !UP2 ;  /* 0x0000000605068287 */ /* 0x000fc4000d000000 */
[----:B------:R-:W-:Y:S02]  /*1730*/  UIMAD UR45, UR22, UR10, UR45 ;  /* 0x0000000a162d72a4 */ /* 0x000fe4000f8e022d */
[----:B------:R-:W-:Y:S02]  /*1740*/  @!UP0 UIADD3 UR7, UPT, UPT, UR7, -UR6, URZ ;  /* 0x8000000607078290 */ /* 0x000fe4000fffe0ff */
[----:B------:R-:W-:Y:S02]  /*1750*/  @!UP0 UIMAD UR6, UR8, UR12, UR6 ;  /* 0x0000000c080682a4 */ /* 0x000fe4000f8e0206 */
[----:B------:R-:W-:Y:S02]  /*1760*/  @!UP0 UIMAD UR4, UR7, UR18, UR5 ;  /* 0x00000012070482a4 */ /* 0x000fe4000f8e0205 */
[----:B------:R-:W-:Y:S02]  /*1770*/  UIMAD UR46, UR25, UR46, UR19 ;  /* 0x0000002e192e72a4 */ /* 0x000fe4000f8e0213 */
[----:B------:R-:W-:Y:S01]  /*1780*/  UIMAD UR45, UR4, UR22, UR45 ;  /* 0x00000016042d72a4 */ /* 0x000fe2000f8e022d */
[----:B------:R-:W-:-:S02]  /*1790*/  @!UP0 UMOV UR5, UR6 ;  /* 0x0000000600058c82 */ /* 0x000fc40008000000 */
[----:B------:R-:W-:-:S12]  /*17a0*/  UIMAD UR46, UR5, UR25, UR46 ;  /* 0x00000019052e72a4 */ /* 0x000fd8000f8e022e */
.L_x_19:
[----:B------:R-:W-:Y:S02]  /*17b0*/  UISETP.NE.AND UP1, UPT, UR26, 0x1, UPT ;  /* 0x000000011a00788c */ /* 0x000fe4000bf25270 */
[----:B------:R-:W-:Y:S02]  /*17c0*/  UISETP.NE.AND UP0, UPT, UR13, 0x2, UPT ;  /* 0x000000020d00788c */ /* 0x000fe4000bf05270 */
[----:B------:R-:W-:Y:S02]  /*17d0*/  ULOP3.LUT UR28, UR28, 0x1000, URZ, 0xc0, !UPT ;  /* 0x000010001c1c7892 */ /* 0x000fe4000f8ec0ff */
[----:B------:R-:W-:-:S03]  /*17e0*/  USHF.L.U32 UR24, UR27, UR24, URZ ;  /* 0x000000181b187299 */ /* 0x000fc600080006ff */
[----:B------:R-:W-:Y:S09]  /*17f0*/  BRA.U UP1, `(.L_x_20) ;  /* 0x0000000101447547 */ /* 0x000ff2000b800000 */
[----:B------:R-:W1:Y:S01]  /*1800*/  LDCU.128 UR8, c[0x0][0xb10] ;  /* 0x00016200ff0877ac */ /* 0x000e620008000c00 */
[----:B------:R-:W2:Y:S01]  /*1810*/  LDCU UR12, c[0x0][0xb0c] ;  /* 0x00016180ff0c77ac */ /* 0x000ea20008000800 */
[----:B------:R-:W3:Y:S01]  /*1820*/  LDCU UR14, c[0x0][0xb20] ;  /* 0x00016400ff0e77ac */ /* 0x000ee20008000800 */
[----:B-1----:R-:W-:Y:S02]  /*1830*/  UIMAD.WIDE.U32 UR6, UR46, UR8, URZ ;  /* 0x000000082e0672a5 */ /* 0x002fe4000f8e00ff */
[----:B------:R-:W-:Y:S02]  /*1840*/  UIMAD.WIDE.U32 UR4, UR45, UR11, URZ ;  /* 0x0000000b2d0472a5 */ /* 0x000fe4000f8e00ff */
[----:B--2---:R-:W-:Y:S02]  /*1850*/  UISETP.NE.AND UP2, UPT, UR12, 0x1, UPT ;  /* 0x000000010c00788c */ /* 0x004fe4000bf45270 */
[----:B------:R-:W-:Y:S01]  /*1860*/  UISETP.NE.AND UP1, UPT, UR10, 0x1, UPT ;  /* 0x000000010a00788c */ /* 0x000fe2000bf25270 */
[----:B------:R-:W-:-:S02]  /*1870*/  UMOV UR6, UR7 ;  /* 0x0000000700067c82 */ /* 0x000fc40008000000 */
[----:B------:R-:W-:Y:S01]  /*1880*/  UMOV UR4, UR5 ;  /* 0x0000000500047c82 */ /* 0x000fe20008000000 */
[----:B------:R-:W-:Y:S02]  /*1890*/  USHF.R.U32.HI UR6, URZ, UR9, UR6 ;  /* 0x00000009ff067299 */ /* 0x000fe40008011606 */
[----:B---3--:R-:W-:Y:S02]  /*18a0*/  USHF.R.U32.HI UR4, URZ, UR14, UR4 ;  /* 0x0000000eff047299 */ /* 0x008fe40008011604 */
[----:B------:R-:W-:Y:S02]  /*18b0*/  USEL UR5, UR46, UR6, !UP2 ;  /* 0x000000062e057287 */ /* 0x000fe4000d000000 */
[----:B------:R-:W-:-:S04]  /*18c0*/  USEL UR4, UR45, UR4, !UP1 ;  /* 0x000000042d047287 */ /* 0x000fc8000c800000 */
[----:B------:R-:W-:Y:S02]  /*18d0*/  UIADD3 UR6, UPT, UPT, -UR4, UR5, URZ ;  /* 0x0000000504067290 */ /* 0x000fe4000fffe1ff */
[----:B------:R-:W-:Y:S02]  /*18e0*/  UIADD3 UR4, UPT, UPT, UR4, -UR5, URZ ;  /* 0x8000000504047290 */ /* 0x000fe4000fffe0ff */
[----:B------:R-:W-:Y:S02]  /*18f0*/  UIMAD UR45, UR6, UR10, UR45 ;  /* 0x0000000a062d72a4 */ /* 0x000fe4000f8e022d */
[----:B------:R-:W-:-:S12]  /*1900*/  UIMAD UR46, UR4, UR12, UR46 ;  /* 0x0000000c042e72a4 */ /* 0x000fd8000f8e022e */
.L_x_20:
[----:B------:R-:W-:Y:S05]  /*1910*/  BRA.U !UP5, `(.L_x_21) ;  /* 0x000000010d0c7547 */ /* 0x000fea000b800000 */
[----:B------:R-:W-:Y:S01]  /*1920*/  UCGABAR_WAIT ;  /* 0x0000000000007dc7 */ /* 0x000fe20008000000 */
[----:B------:R-:W-:Y:S01]  /*1930*/  CCTL.IVALL ;  /* 0x00000000ff00798f */ /* 0x000fe20002000000 */
[----:B------:R-:W-:Y:S05]  /*1940*/  BRA `(.L_x_22) ;  /* 0x0000000000047947 */ /* 0x000fea0003800000 */
.L_x_21:
[----:B------:R-:W-:Y:S06]  /*1950*/  BAR.SYNC.DEFER_BLOCKING 0x0 ;  /* 0x0000000000007b1d */ /* 0x000fec0000010000 */
.L_x_22:
[----:B------:R-:W-:Y:S05]  /*1960*/  BRA.U UP0, `(.L_x_23) ;  /* 0x0000001900d87547 */ /* 0x000fea000b800000 */
[----:B------:R-:W1:Y:S01]  /*1970*/  LDCU UR6, c[0x0][0x38c] ;  /* 0x00007180ff0677ac */ /* 0x000e620008000800 */
[----:B------:R-:W2:Y:S01]  /*1980*/  S2UR UR8, SR_CgaCtaId ;  /* 0x00000000000879c3 */ /* 0x000ea20000008800 */
[----:B------:R-:W-:Y:S01]  /*1990*/  PLOP3.LUT P1, PT, PT, PT, UP3, 0x80, 0x8 ;  /* 0x000000000008781c */ /* 0x000fe20003f2f038 */
[----:B------:R-:W-:Y:S01]  /*19a0*/  IMAD.MOV.U32 R12, RZ, RZ, 0x1 ;  /* 0x00000001ff0c7424 */ /* 0x000fe200078e00ff */
[----:B------:R-:W-:Y:S01]  /*19b0*/  USHF.L.U32 UR47, UR19, 0x6, URZ ;  /* 0x00000006132f7899 */ /* 0x000fe200080006ff */
[----:B------:R-:W-:Y:S01]  /*19c0*/  ISETP.NE.AND P2, PT, R0, RZ, P3 ;  /* 0x000000ff0000720c */ /* 0x000fe20001f45270 */
[----:B------:R-:W-:Y:S01]  /*19d0*/  UMOV UR7, 0x400 ;  /* 0x0000040000077882 */ /* 0x000fe20000000000 */
[----:B------:R-:W-:Y:S01]  /*19e0*/  UISETP.NE.AND UP1, UPT, UR13, URZ, UPT ;  /* 0x000000ff0d00728c */ /* 0x000fe2000bf25270 */
[----:B------:R-:W-:Y:S01]  /*19f0*/  PLOP3.LUT P1, PT, P1, PT, PT, 0x8, 0x80 ;  /* 0x000000000080781c */ /* 0x000fe20000f2e170 */
[----:B------:R-:W-:Y:S01]  /*1a00*/  USHF.L.U32 UR44, UR19, 0x5, URZ ;  /* 0x00000005132c7899 */ /* 0x000fe200080006ff */
[----:B------:R-:W-:Y:S01]  /*1a10*/  CS2R R10, SRZ ;  /* 0x00000000000a7805 */ /* 0x000fe2000001ff00 */
[----:B------:R-:W-:Y:S01]  /*1a20*/  ULOP3.LUT UR47, UR47, 0x40, URZ, 0xc0, !UPT ;  /* 0x000000402f2f7892 */ /* 0x000fe2000f8ec0ff */
[----:B------:R-:W-:Y:S01]  /*1a30*/  IMAD.MOV.U32 R9, RZ, RZ, RZ ;  /* 0x000000ffff097224 */ /* 0x000fe200078e00ff */
[----:B------:R-:W3:Y:S01]  /*1a40*/  LDCU UR39, c[0x0][0x370] ;  /* 0x00006e00ff2777ac */ /* 0x000ee20008000800 */
[----:B------:R-:W-:Y:S01]  /*1a50*/  IMAD.MOV.U32 R8, RZ, RZ, 0x1 ;  /* 0x00000001ff087424 */ /* 0x000fe200078e00ff */
[----:B------:R-:W4:Y:S01]  /*1a60*/  LDCU.64 UR26, c[0x0][0x348] ;  /* 0x00006900ff1a77ac */ /* 0x000f220008000a00 */
[----:B-1----:R-:W-:-:S02]  /*1a70*/  UIADD3 UR5, UPT, UPT, UR6, 0x7f, URZ ;  /* 0x0000007f06057890 */ /* 0x002fc4000fffe0ff */
[----:B------:R-:W-:Y:S02]  /*1a80*/  UIADD3 UR49, UPT, UPT, UR6, 0xfe, URZ ;  /* 0x000000fe06317890 */ /* 0x000fe4000fffe0ff */
[----:B------:R-:W-:Y:S02]  /*1a90*/  USHF.R.S32.HI UR4, URZ, 0x1f, UR5 ;  /* 0x0000001fff047899 */ /* 0x000fe40008011405 */
[----:B--2---:R-:W-:Y:S02]  /*1aa0*/  ULEA UR13, UR8, UR7, 0x18 ;  /* 0x00000007080d7291 */ /* 0x004fe4000f8ec0ff */
[----:B------:R-:W-:Y:S02]  /*1ab0*/  ULEA.HI UR4, UR4, UR5, URZ, 0x7 ;  /* 0x0000000504047291 */ /* 0x000fe4000f8f38ff */
[----:B------:R-:W-:Y:S02]  /*1ac0*/  UIADD3 UR5, UPT, UPT, UR6, -0x1, URZ ;  /* 0xffffffff06057890 */ /* 0x000fe4000fffe0ff */
[----:B------:R-:W-:-:S02]  /*1ad0*/  USHF.R.S32.HI UR42, URZ, 0x7, UR4 ;  /* 0x00000007ff2a7899 */ /* 0x000fc40008011404 */
[----:B------:R-:W-:Y:S02]  /*1ae0*/  UISETP.GE.U32.AND UP2, UPT, UR5, -0xff, UPT ;  /* 0xffffff010500788c */ /* 0x000fe4000bf46070 */
[----:B------:R-:W-:Y:S01]  /*1af0*/  UISETP.LT.U32.AND UP0, UPT, UR42, 0x12, UPT ;  /* 0x000000122a00788c */ /* 0x000fe2000bf01070 */
[----:B------:R-:W1:Y:S03]  /*1b00*/  LDCU UR38, c[0x0][0x374] ;  /* 0x00006e80ff2677ac */ /* 0x000e660008000800 */
[----:B------:R-:W-:Y:S02]  /*1b10*/  USEL UR41, UR42, 0x12, UP0 ;  /* 0x000000122a297887 */ /* 0x000fe40008000000 */
[----:B------:R-:W-:Y:S02]  /*1b20*/  ULOP3.LUT UR44, UR44, 0x20, URZ, 0xc0, !UPT ;  /* 0x000000202c2c7892 */ /* 0x000fe4000f8ec0ff */
[----:B------:R-:W-:-:S02]  /*1b30*/  UIADD3 UR4, UPT, UPT, UR41, -0x1, URZ ;  /* 0xffffffff29047890 */ /* 0x000fc4000fffe0ff */
[----:B------:R-:W-:Y:S02]  /*1b40*/  @UP2 UIADD3 UR4, UPT, UPT, UR41, URZ, URZ ;  /* 0x000000ff29042290 */ /* 0x000fe4000fffe0ff */
[----:B------:R-:W-:Y:S02]  /*1b50*/  USEL UR21, UR34, 0x2, UP1 ;  /* 0x0000000222157887 */ /* 0x000fe40008800000 */
[----:B------:R-:W-:Y:S02]  /*1b60*/  UIADD3 UR30, UPT, UPT, UR13, 0x2400, UR28 ;  /* 0x000024000d1e7890 */ /* 0x000fe4000fffe01c */
[----:B------:R-:W-:Y:S02]  /*1b70*/  ULEA.HI UR47, UR28, UR47, URZ, 0x19 ;  /* 0x0000002f1c2f7291 */ /* 0x000fe4000f8fc8ff */
[----:B------:R-:W-:Y:S02]  /*1b80*/  UIADD3 UR48, UPT, UPT, UR42, -UR41, URZ ;  /* 0x800000292a307290 */ /* 0x000fe4000fffe0ff */
[----:B------:R-:W-:-:S02]  /*1b90*/  UIADD3 UR29, UPT, UPT, UR4, 0x1, URZ ;  /* 0x00000001041d7890 */ /* 0x000fc4000fffe0ff */
[----:B------:R-:W-:Y:S01]  /*1ba0*/  UIADD3 UR43, UPT, UPT, -UR4, URZ, URZ ;  /* 0x000000ff042b7290 */ /* 0x000fe2000fffe1ff */
[----:B-1-34-:R-:W-:-:S11]  /*1bb0*/  UMOV UR6, URZ ;  /* 0x000000ff00067c82 */ /* 0x01afd60008000000 */
.L_x_43:
[----:B------:R-:W1:Y:S02]  /*1bc0*/  S2UR UR4, SR_CgaCtaId ;  /* 0x00000000000479c3 */ /* 0x000e640000008800 */
[----:B-1----:R-:W-:-:S09]  /*1bd0*/  UISETP.NE.AND UP0, UPT, UR4, URZ, UPT ;  /* 0x000000ff0400728c */ /* 0x002fd2000bf05270 */
[----:B------:R-:W-:Y:S05]  /*1be0*/  BRA.U UP0, `(.L_x_24) ;  /* 0x0000000100287547 */ /* 0x000fea000b800000 */
[----:B------:R-:W-:Y:S02]  /*1bf0*/  LEA R0, R9, UR13, 0x3 ;  /* 0x0000000d09007c11 */ /* 0x000fe4000f8e18ff */
[----:B------:R-:W-:-:S04]  /*1c00*/  SHF.L.U32 R2, R8, 0x1f, RZ ;  /* 0x0000001f08027819 */ /* 0x000fc800000006ff */
[----:B------:R-:W1:Y:S02]  /*1c10*/  SYNCS.PHASECHK.TRANS64.TRYWAIT P0, [R0+URZ+0x1b0], R2 ;  /* 0x0001b002000075a7 */ /* 0x000e6400080011ff */
[----:B-1----:R-:W-:Y:S05]  /*1c20*/  @!P0 BRA `(.L_x_25) ;  /* 0x0000005800f08947 */ /* 0x002fea0003800000 */
.L_x_128:
[----:B------:R-:W-:Y:S01]  /*1c30*/  VIADD R9, R9, 0x1 ;  /* 0x0000000109097836 */ /* 0x000fe20000000000 */
[----:B------:R1:W-:Y:S04]  /*1c40*/  SYNCS.ARRIVE.TRANS64.A1T0 RZ, [R0+URZ+0x1a0], RZ ;  /* 0x0001a0ff00ff79a7 */ /* 0x0003e800081000ff */
[----:B------:R-:W-:-:S04]  /*1c50*/  ISETP.NE.AND P0, PT, R9, 0x2, PT ;  /* 0x000000020900780c */ /* 0x000fc80003f05270 */
[----:B------:R-:W-:Y:S02]  /*1c60*/  SEL R9, R9, RZ, P0 ;  /* 0x000000ff09097207 */ /* 0x000fe40000000000 */
[----:B-1----:R-:W-:-:S04]  /*1c70*/  SEL R0, RZ, 0x1, P0 ;  /* 0x00000001ff007807 */ /* 0x002fc80000000000 */
[----:B------:R-:W-:-:S07]  /*1c80*/  LOP3.LUT R8, R8, R0, RZ, 0x3c, !PT ;  /* 0x0000000008087212 */ /* 0x000fce00078e3cff */
.L_x_24:
[----:B------:R-:W-:Y:S01]  /*1c90*/  ULEA UR4, UR6, UR13, 0x3 ;  /* 0x0000000d06047291 */ /* 0x000fe2000f8e18ff */
[----:B------:R-:W-:Y:S01]  /*1ca0*/  SHF.L.U32 R0, R12, 0x1f, RZ ;  /* 0x0000001f0c007819 */ /* 0x000fe200000006ff */
[----:B------:R-:W-:Y:S02]  /*1cb0*/  UISETP.GE.U32.AND UP0, UPT, UR49, 0xff, UPT ;  /* 0x000000ff3100788c */ /* 0x000fe4000bf06070 */
[----:B------:R-:W-:Y:S01]  /*1cc0*/  ULEA UR11, UR45, UR44, 0x6 ;  /* 0x0000002c2d0b7291 */ /* 0x000fe2000f8e30ff */
[----:B------:R-:W-:-:S04]  /*1cd0*/  UMOV UR7, URZ ;  /* 0x000000ff00077c82 */ /* 0x000fc80008000000 */
[----:B------:R1:W2:Y:S01]  /*1ce0*/  SYNCS.PHASECHK.TRANS64.TRYWAIT P0, [UR4+0x90], R0 ;  /* 0x00009000ff0075a7 */ /* 0x0002a20008001104 */
[----:B------:R-:W-:-:S04]  /*1cf0*/  ULEA.HI UR4, UR46, UR46, URZ, 0x1 ;  /* 0x0000002e2e047291 */ /* 0x000fc8000f8f08ff */
[----:B------:R-:W-:-:S04]  /*1d00*/  USHF.L.U32 UR4, UR4, 0x6, URZ ;  /* 0x0000000604047899 */ /* 0x000fc800080006ff */
[----:B------:R-:W-:-:S04]  /*1d10*/  ULOP3.LUT UR35, UR4, 0xffffff80, URZ, 0xc0, !UPT ;  /* 0xffffff8004237892 */ /* 0x000fc8000f8ec0ff */
[----:B------:R-:W-:Y:S01]  /*1d20*/  UIADD3 UR35, UPT, UPT, UR47, UR35, URZ ;  /* 0x000000232f237290 */ /* 0x000fe2000fffe0ff */
[----:B------:R-:W-:Y:S11]  /*1d30*/  BRA.U !UP0, `(.L_x_26) ;  /* 0x0000000108c47547 */ /* 0x000ff6000b800000 */
[----:B------:R-:W-:Y:S01]  /*1d40*/  UMOV UR16, UR43 ;  /* 0x0000002b00107c82 */ /* 0x000fe20008000000 */
[----:B------:R-:W-:Y:S01]  /*1d50*/  UMOV UR4, UR6 ;  /* 0x0000000600047c82 */ /* 0x000fe20008000000 */
[----:B------:R-:W-:-:S05]  /*1d60*/  UMOV UR34, URZ ;  /* 0x000000ff00227c82 */ /* 0x000fca0008000000 */
.L_x_32:
[----:B------:R-:W-:Y:S01]  /*1d70*/  ULEA UR33, UR4, UR13, 0x3 ;  /* 0x0000000d04217291 */ /* 0x000fe2000f8e18ff */
[----:B------:R-:W-:Y:S01]  /*1d80*/  @P3 MOV R2, 0x6000 ;  /* 0x0000600000023802 */ /* 0x000fe20000000f00 */
[----:B--234-:R-:W-:Y:S10]  /*1d90*/  @P0 BRA `(.L_x_27) ;  /* 0x00000000000c0947 */ /* 0x01cff40003800000 */
[----:B------:R-:W-:-:S04]  /*1da0*/  SHF.L.U32 R3, R12, 0x1f, RZ ;  /* 0x0000001f0c037819 */ /* 0x000fc800000006ff */
[----:B------:R-:W2:Y:S02]  /*1db0*/  SYNCS.PHASECHK.TRANS64.TRYWAIT P0, [UR33+0x90], R3 ;  /* 0x00009003ff0075a7 */ /* 0x000ea40008001121 */
[----:B--2---:R-:W-:Y:S05]  /*1dc0*/  @!P0 BRA `(.L_x_28) ;  /* 0x00000058009c8947 */ /* 0x004fea0003800000 */
.L_x_27:
[----:B------:R2:W-:Y:S01]  /*1dd0*/  @P3 SYNCS.ARRIVE.TRANS64 RZ, [UR33], R2 ;  /* 0x00000002ffff39a7 */ /* 0x0005e20008000021 */
[----:B------:R-:W-:Y:S02]  /*1de0*/  ULOP3.LUT UR5, UR21, 0x2, URZ, 0xfc, !UPT ;  /* 0x0000000215057892 */ /* 0x000fe4000f8efcff */
[----:B------:R-:W-:Y:S02]  /*1df0*/  UIADD3 UR16, UPT, UPT, UR16, 0x1, URZ ;  /* 0x0000000110107890 */ /* 0x000fe4000fffe0ff */
[----:B------:R-:W-:Y:S02]  /*1e00*/  UISETP.NE.AND UP0, UPT, UR5, 0x2, UPT ;  /* 0x000000020500788c */ /* 0x000fe4000bf05270 */
[----:B------:R-:W-:-:S07]  /*1e10*/  UISETP.NE.AND UP2, UPT, UR16, 0x1, UPT ;  /* 0x000000011000788c */ /* 0x000fce000bf45270 */
[----:B------:R-:W-:Y:S05]  /*1e20*/  BRA.U UP0, `(.L_x_29) ;  /* 0x0000000100047547 */ /* 0x000fea000b800000 */
[----:B------:R-:W-:Y:S05]  /*1e30*/  BPT.TRAP 0x1 ;  /* 0x000000040000795c */ /* 0x000fea0000300000 */
.L_x_29:
[----:B------:R-:W-:Y:S04]  /*1e40*/  BSSY.RECONVERGENT B0, `(.L_x_30) ;  /* 0x0000003000007945 */ /* 0x000fe80003800200 */
[----:B------:R-:W-:Y:S05]  /*1e50*/  @!P2 BRA `(.L_x_31) ;  /* 0x000000000004a947 */ /* 0x000fea0003800000 */
[----:B------:R-:W-:Y:S05]  /*1e60*/  BPT.TRAP 0x1 ;  /* 0x000000040000795c */ /* 0x000fea0000300000 */
.L_x_31:
[----:B------:R-:W-:Y:S05]  /*1e70*/  BSYNC.RECONVERGENT B0 ;  /* 0x0000000000007941 */ /* 0x000fea0003800200 */
.L_x_30:
[----:B------:R-:W-:Y:S02]  /*1e80*/  UIADD3 UR5, UPT, UPT, UR4, 0x1, URZ ;  /* 0x0000000104057890 */ /* 0x000fe4000fffe0ff */
[----:B------:R-:W-:Y:S02]  /*1e90*/  ULEA UR32, UR4, UR28, 0xd ;  /* 0x0000001c04207291 */ /* 0x000fe4000f8e68ff */
[----:B------:R-:W-:Y:S02]  /*1ea0*/  UISETP.NE.AND UP0, UPT, UR5, 0x12, UPT ;  /* 0x000000120500788c */ /* 0x000fe4000bf05270 */
[----:B------:R-:W-:Y:S02]  /*1eb0*/  UIADD3 UR14, UP1, UPT, UR26, 0x80, URZ ;  /* 0x000000801a0e7890 */ /* 0x000fe4000ff3e0ff */
[----:B------:R-:W-:Y:S02]  /*1ec0*/  USEL UR7, URZ, 0x1, UP0 ;  /* 0x00000001ff077887 */ /* 0x000fe40008000000 */
[----:B------:R-:W-:-:S02]  /*1ed0*/  USEL UR6, UR5, URZ, UP0 ;  /* 0x000000ff05067287 */ /* 0x000fc40008000000 */
[----:B------:R-:W-:Y:S02]  /*1ee0*/  ULEA UR8, UR4, UR13, 0xc ;  /* 0x0000000d04087291 */ /* 0x000fe4000f8e60ff */
[----:B------:R-:W-:Y:S01]  /*1ef0*/  ULEA UR5, UR6, UR13, 0x3 ;  /* 0x0000000d06057291 */ /* 0x000fe2000f8e18ff */
[----:B------:R-:W-:Y:S01]  /*1f00*/  LOP3.LUT R12, R12, UR7, RZ, 0x3c, !PT ;  /* 0x000000070c0c7c12 */ /* 0x000fe2000f8e3cff */
[----:B------:R-:W-:Y:S02]  /*1f10*/  UIADD3 UR4, UP0, UPT, UR26, 0x180, URZ ;  /* 0x000001801a047890 */ /* 0x000fe4000ff1e0ff */
[----:B------:R-:W-:Y:S01]  /*1f20*/  ULOP3.LUT UR33, UR33, 0xfefffff8, URZ, 0xc0, !UPT ;  /* 0xfefffff821217892 */ /* 0x000fe2000f8ec0ff */
[----:B-1----:R-:W-:Y:S01]  /*1f30*/  SHF.L.U32 R0, R12, 0x1f, RZ ;  /* 0x0000001f0c007819 */ /* 0x002fe200000006ff */
[----:B------:R-:W-:Y:S02]  /*1f40*/  UIADD3.X UR15, UPT, UPT, URZ, UR27, URZ, UP1, !UPT ;  /* 0x0000001bff0f7290 */ /* 0x000fe40008ffe4ff */
[----:B------:R-:W-:Y:S01]  /*1f50*/  UIADD3 UR32, UPT, UPT, UR13, 0x2400, UR32 ;  /* 0x000024000d207890 */ /* 0x000fe2000fffe020 */
[----:B------:R3:W4:Y:S01]  /*1f60*/  SYNCS.PHASECHK.TRANS64.TRYWAIT P0, [UR5+0x90], R0 ;  /* 0x00009000ff0075a7 */ /* 0x0007220008001105 */
[----:B------:R-:W-:-:S02]  /*1f70*/  UPRMT UR7, URZ, 0x5410, UR24 ;  /* 0x00005410ff077896 */ /* 0x000fc40008000018 */
[----:B------:R-:W-:Y:S02]  /*1f80*/  UIADD3 UR8, UPT, UPT, UR8, 0x26400, URZ ;  /* 0x0002640008087890 */ /* 0x000fe4000fffe0ff */
[----:B------:R-:W-:Y:S01]  /*1f90*/  UIADD3.X UR5, UPT, UPT, URZ, UR27, URZ, UP0, !UPT ;  /* 0x0000001bff057290 */ /* 0x000fe200087fe4ff */
[----:B------:R-:W-:Y:S01]  /*1fa0*/  UMOV UR18, 0x0 ;  /* 0x0000000000127882 */ /* 0x000fe20000000000 */
[----:B------:R-:W-:Y:S01]  /*1fb0*/  UMOV UR19, 0x10000000 ;  /* 0x1000000000137882 */ /* 0x000fe20000000000 */
[----:B------:R-:W-:Y:S01]  /*1fc0*/  UMOV UR10, UR34 ;  /* 0x00000022000a7c82 */ /* 0x000fe20008000000 */
[----:B------:R-:W-:Y:S01]  /*1fd0*/  UMOV UR12, UR36 ;  /* 0x00000024000c7c82 */ /* 0x000fe20008000000 */
[----:B------:R-:W-:Y:S01]  /*1fe0*/  UMOV UR9, UR33 ;  /* 0x0000002100097c82 */ /* 0x000fe20008000000 */
[----:B------:R1:W-:Y:S03]  /*1ff0*/  UTMALDG.3D.MULTICAST.2CTA [UR32], [UR14], UR7, desc[UR18] ;  /* 0x000012200e0073b4 */ /* 0x0003e60008211807 */
[----:B------:R2:W-:Y:S01]  /*2000*/  UTMALDG.3D.2CTA [UR8], [UR4], desc[UR18] ;  /* 0x00001208040075b4 */ /* 0x0005e20008211000 */
[----:B-1----:R-:W-:Y:S01]  /*2010*/  UIADD3 UR34, UPT, UPT, UR34, 0x80, URZ ;  /* 0x0000008022227890 */ /* 0x002fe2000fffe0ff */
[----:B------:R-:W-:Y:S01]  /*2020*/  UMOV UR7, UR29 ;  /* 0x0000001d00077c82 */ /* 0x000fe20008000000 */
[----:B--2---:R-:W-:Y:S01]  /*2030*/  UMOV UR4, UR6 ;  /* 0x0000000600047c82 */ /* 0x004fe20008000000 */
[----:B------:R-:W-:Y:S09]  /*2040*/  BRA.U UP2, `(.L_x_32) ;  /* 0xfffffffd02487547 */ /* 0x000ff2000b83ffff */
.L_x_26:
[----:B------:R-:W-:Y:S01]  /*2050*/  ULEA UR4, UR6, UR13, 0x3 ;  /* 0x0000000d06047291 */ /* 0x000fe2000f8e18ff */
[----:B-1-3--:R-:W-:Y:S01]  /*2060*/  SHF.L.U32 R0, R12, 0x1f, RZ ;  /* 0x0000001f0c007819 */ /* 0x00afe200000006ff */
[----:B------:R-:W-:Y:S01]  /*2070*/  @!P1 SYNCS.ARRIVE.TRANS64.A1T0 RZ, [UR13+0x138], RZ ;  /* 0x000138ffffff99a7 */ /* 0x000fe2000810000d */
[----:B------:R-:W-:-:S06]  /*2080*/  UISETP.GT.AND UP0, UPT, UR42, UR41, UPT ;  /* 0x000000292a00728c */ /* 0x000fcc000bf04270 */
[----:B--2-4-:R1:W2:Y:S03]  /*2090*/  SYNCS.PHASECHK.TRANS64.TRYWAIT P0, [UR4+0x90], R0 ;  /* 0x00009000ff0075a7 */ /* 0x0142a60008001104 */
[----:B------:R-:W-:Y:S05]  /*20a0*/  BRA.U !UP0, `(.L_x_33) ;  /* 0x0000000108c07547 */ /* 0x000fea000b800000 */
[----:B------:R-:W-:Y:S01]  /*20b0*/  UIADD3 UR25, UPT, UPT, UR48, UR7, URZ ;  /* 0x0000000730197290 */ /* 0x000fe2000fffe0ff */
[----:B------:R-:W-:-:S11]  /*20c0*/  UMOV UR4, UR6 ;  /* 0x0000000600047c82 */ /* 0x000fd60008000000 */
.L_x_39:
[----:B------:R-:W-:Y:S01]  /*20d0*/  ULEA UR17, UR4, UR13, 0x3 ;  /* 0x0000000d04117291 */ /* 0x000fe2000f8e18ff */
[----:B--2---:R-:W-:Y:S01]  /*20e0*/  @P3 MOV R2, 0x6000 ;  /* 0x0000600000023802 */ /* 0x004fe20000000f00 */
[----:B--2-4-:R-:W-:Y:S10]  /*20f0*/  @P0 BRA `(.L_x_34) ;  /* 0x00000000000c0947 */ /* 0x014ff40003800000 */
[----:B------:R-:W-:-:S04]  /*2100*/  SHF.L.U32 R3, R12, 0x1f, RZ ;  /* 0x0000001f0c037819 */ /* 0x000fc800000006ff */
[----:B------:R-:W2:Y:S02]  /*2110*/  SYNCS.PHASECHK.TRANS64.TRYWAIT P0, [UR17+0x90], R3 ;  /* 0x00009003ff0075a7 */ /* 0x000ea40008001111 */
[----:B--2---:R-:W-:Y:S05]  /*2120*/  @!P0 BRA `(.L_x_35) ;  /* 0x0000005400dc8947 */ /* 0x004fea0003800000 */
.L_x_34:
[----:B------:R2:W-:Y:S01]  /*2130*/  @P3 SYNCS.ARRIVE.TRANS64 RZ, [UR17], R2 ;  /* 0x00000002ffff39a7 */ /* 0x0005e20008000011 */
[----:B------:R-:W-:-:S04]  /*2140*/  ULOP3.LUT UR5, UR21, 0x2, URZ, 0xfc, !UPT ;  /* 0x0000000215057892 */ /* 0x000fc8000f8efcff */
[----:B------:R-:W-:-:S09]  /*2150*/  UISETP.NE.AND UP0, UPT, UR5, 0x2, UPT ;  /* 0x000000020500788c */ /* 0x000fd2000bf05270 */
[----:B------:R-:W-:Y:S05]  /*2160*/  BRA.U UP0, `(.L_x_36) ;  /* 0x0000000100047547 */ /* 0x000fea000b800000 */
[----:B------:R-:W-:Y:S05]  /*2170*/  BPT.TRAP 0x1 ;  /* 0x000000040000795c */ /* 0x000fea0000300000 */
.L_x_36:
[----:B------:R-:W-:Y:S04]  /*2180*/  BSSY.RECONVERGENT B0, `(.L_x_37) ;  /* 0x0000003000007945 */ /* 0x000fe80003800200 */
[----:B------:R-:W-:Y:S05]  /*2190*/  @!P2 BRA `(.L_x_38) ;  /* 0x000000000004a947 */ /* 0x000fea0003800000 */
[----:B------:R-:W-:Y:S05]  /*21a0*/  BPT.TRAP 0x1 ;  /* 0x000000040000795c */ /* 0x000fea0000300000 */
.L_x_38:
[----:B------:R-:W-:Y:S05]  /*21b0*/  BSYNC.RECONVERGENT B0 ;  /* 0x0000000000007941 */ /* 0x000fea0003800200 */
.L_x_37:
[----:B------:R-:W-:Y:S02]  /*21c0*/  UIADD3 UR5, UPT, UPT, UR4, 0x1, URZ ;  /* 0x0000000104057890 */ /* 0x000fe4000fffe0ff */
[----:B------:R-:W-:Y:S02]  /*21d0*/  UIADD3 UR14, UP1, UPT, UR26, 0x80, URZ ;  /* 0x000000801a0e7890 */ /* 0x000fe4000ff3e0ff */
[----:B------:R-:W-:Y:S02]  /*21e0*/  UISETP.NE.AND UP0, UPT, UR5, 0x12, UPT ;  /* 0x000000120500788c */ /* 0x000fe4000bf05270 */
[----:B------:R-:W-:Y:S02]  /*21f0*/  ULEA UR16, UR4, UR30, 0xd ;  /* 0x0000001e04107291 */ /* 0x000fe4000f8e68ff */
[----:B------:R-:W-:Y:S02]  /*2200*/  USEL UR8, URZ, 0x1, UP0 ;  /* 0x00000001ff087887 */ /* 0x000fe40008000000 */
[----:B------:R-:W-:-:S02]  /*2210*/  USEL UR6, UR5, URZ, UP0 ;  /* 0x000000ff05067287 */ /* 0x000fc40008000000 */
[----:B------:R-:W-:Y:S02]  /*2220*/  UIADD3 UR22, UP0, UPT, UR26, 0x180, URZ ;  /* 0x000001801a167890 */ /* 0x000fe4000ff1e0ff */
[----:B------:R-:W-:Y:S01]  /*2230*/  LOP3.LUT R12, R12, UR8, RZ, 0x3c, !PT ;  /* 0x000000080c0c7c12 */ /* 0x000fe2000f8e3cff */
[----:B------:R-:W-:Y:S02]  /*2240*/  ULEA UR8, UR4, UR13, 0xc ;  /* 0x0000000d04087291 */ /* 0x000fe4000f8e60ff */
[----:B------:R-:W-:Y:S01]  /*2250*/  ULEA UR5, UR6, UR13, 0x3 ;  /* 0x0000000d06057291 */ /* 0x000fe2000f8e18ff */
[----:B-1----:R-:W-:Y:S01]  /*2260*/  SHF.L.U32 R0, R12, 0x1f, RZ ;  /* 0x0000001f0c007819 */ /* 0x002fe200000006ff */
[----:B------:R-:W-:Y:S02]  /*2270*/  USHF.L.U32 UR18, UR7, 0x7, URZ ;  /* 0x0000000707127899 */ /* 0x000fe400080006ff */
[----:B------:R-:W-:Y:S02]  /*2280*/  ULOP3.LUT UR17, UR17, 0xfefffff8, URZ, 0xc0, !UPT ;  /* 0xfefffff811117892 */ /* 0x000fe4000f8ec0ff */
[----:B------:R-:W-:-:S02]  /*2290*/  UIADD3.X UR15, UPT, UPT, URZ, UR27, URZ, UP1, !UPT ;  /* 0x0000001bff0f7290 */ /* 0x000fc40008ffe4ff */
[----:B------:R-:W-:Y:S01]  /*22a0*/  UPRMT UR4, URZ, 0x5410, UR24 ;  /* 0x00005410ff047896 */ /* 0x000fe20008000018 */
[----:B------:R3:W4:Y:S01]  /*22b0*/  SYNCS.PHASECHK.TRANS64.TRYWAIT P0, [UR5+0x90], R0 ;  /* 0x00009000ff0075a7 */ /* 0x0007220008001105 */
[----:B------:R-:W-:Y:S02]  /*22c0*/  UIADD3 UR8, UPT, UPT, UR8, 0x26400, URZ ;  /* 0x0002640008087890 */ /* 0x000fe4000fffe0ff */
[----:B------:R-:W-:Y:S01]  /*22d0*/  UIADD3.X UR23, UPT, UPT, URZ, UR27, URZ, UP0, !UPT ;  /* 0x0000001bff177290 */ /* 0x000fe200087fe4ff */
[----:B------:R-:W-:Y:S01]  /*22e0*/  UMOV UR32, 0x0 ;  /* 0x0000000000207882 */ /* 0x000fe20000000000 */
[----:B------:R-:W-:Y:S01]  /*22f0*/  UMOV UR33, 0x10000000 ;  /* 0x1000000000217882 */ /* 0x000fe20000000000 */
[----:B------:R-:W-:Y:S01]  /*2300*/  UMOV UR19, UR35 ;  /* 0x0000002300137c82 */ /* 0x000fe20008000000 */
[----:B------:R-:W-:Y:S01]  /*2310*/  UMOV UR20, UR36 ;  /* 0x0000002400147c82 */ /* 0x000fe20008000000 */
[----:B------:R-:W-:Y:S01]  /*2320*/  UMOV UR12, UR36 ;  /* 0x00000024000c7c82 */ /* 0x000fe20008000000 */
[----:B------:R-:W-:Y:S01]  /*2330*/  UMOV UR9, UR17 ;  /* 0x0000001100097c82 */ /* 0x000fe20008000000 */
[----:B------:R-:W-:Y:S01]  /*2340*/  UMOV UR10, UR18 ;  /* 0x00000012000a7c82 */ /* 0x000fe20008000000 */
[----:B------:R1:W-:Y:S01]  /*2350*/  UTMALDG.3D.MULTICAST.2CTA [UR16], [UR14], UR4, desc[UR32] ;  /* 0x000020100e0073b4 */ /* 0x0003e20008211804 */
[----:B------:R-:W-:-:S04]  /*2360*/  UIADD3 UR7, UPT, UPT, UR7, 0x1, URZ ;  /* 0x0000000107077890 */ /* 0x000fc8000fffe0ff */
[----:B------:R-:W-:Y:S01]  /*2370*/  UISETP.NE.AND UP0, UPT, UR7, UR25, UPT ;  /* 0x000000190700728c */ /* 0x000fe2000bf05270 */
[----:B------:R3:W-:Y:S01]  /*2380*/  UTMALDG.3D.2CTA [UR8], [UR22], desc[UR32] ;  /* 0x00002008160075b4 */ /* 0x0007e20008211000 */
[----:B-1----:R-:W-:-:S07]  /*2390*/  UMOV UR4, UR6 ;  /* 0x0000000600047c82 */ /* 0x002fce0008000000 */
[----:B---3--:R-:W-:Y:S05]  /*23a0*/  BRA.U UP0, `(.L_x_39) ;  /* 0xfffffffd00487547 */ /* 0x008fea000b83ffff */
.L_x_33:
[C---:B------:R-:W-:Y:S01]  /*23b0*/  LEA R3, R11.reuse, UR13, 0x3 ;  /* 0x0000000d0b037c11 */ /* 0x040fe2000f8e18ff */
[----:B------:R-:W-:Y:S01]  /*23c0*/  NOP ;  /* 0x0000000000007918 */ /* 0x000fe20000000000 */
[----:B-1----:R-:W-:Y:S02]  /*23d0*/  SHF.L.U32 R0, R10, 0x1f, RZ ;  /* 0x0000001f0a007819 */ /* 0x002fe400000006ff */
[----:B------:R-:W-:Y:S02]  /*23e0*/  LEA R4, R11, UR13, 0x4 ;  /* 0x0000000d0b047c11 */ /* 0x000fe4000f8e20ff */
[----:B--2-4-:R-:W1:Y:S02]  /*23f0*/  SYNCS.PHASECHK.TRANS64.TRYWAIT P0, [R3+URZ+0x140], R0 ;  /* 0x00014000030075a7 */ /* 0x014e6400080011ff */
[----:B-1----:R-:W-:Y:S05]  /*2400*/  @!P0 BRA `(.L_x_40) ;  /* 0x00000054003c8947 */ /* 0x002fea0003800000 */
.L_x_131:
[----:B------:R-:W2:Y:S01]  /*2410*/  LDS.128 R4, [R4+0x1d0] ;  /* 0x0001d00004047984 */ /* 0x000ea20000000c00 */
[----:B------:R-:W-:Y:S01]  /*2420*/  UISETP.GE.AND UP0, UPT, UR40, 0x1, UPT ;  /* 0x000000012800788c */ /* 0x000fe2000bf06270 */
[----:B------:R-:W-:Y:S01]  /*2430*/  @!PT LDS RZ, [RZ] ;  /* 0x00000000fffff984 */ /* 0x000fe20000000800 */
[----:B------:R-:W-:Y:S01]  /*2440*/  @!PT LDS RZ, [RZ] ;  /* 0x00000000fffff984 */ /* 0x000fe20000000800 */
[----:B------:R-:W-:Y:S01]  /*2450*/  @!PT LDS RZ, [RZ] ;  /* 0x00000000fffff984 */ /* 0x000fe20000000800 */
[----:B------:R-:W-:Y:S01]  /*2460*/  @!PT LDS RZ, [RZ] ;  /* 0x00000000fffff984 */ /* 0x000fe20000000800 */
[----:B------:R3:W-:Y:S06]  /*2470*/  MEMBAR.ALL.CTA ;  /* 0x0000000000007992 */ /* 0x0007ec0000008000 */
[----:B---3--:R-:W3:Y:S01]  /*2480*/  FENCE.VIEW.ASYNC.S ;  /* 0x00000000000073c6 */ /* 0x008ee20000000000 */
[----:B--2---:R-:W-:-:S13]  /*2490*/  LOP3.LUT P0, RZ, R6, 0x1, RZ, 0xc0, !PT ;  /* 0x0000000106ff7812 */ /* 0x004fda000780c0ff */
[----:B---3--:R-:W-:Y:S01]  /*24a0*/  VOTEU.ANY UP1, P0 ;  /* 0x0000000000ff7886 */ /* 0x008fe20000020100 */
[----:B------:R-:W-:-:S13]  /*24b0*/  PLOP3.LUT P0, PT, PT, PT, UP1, 0x80, 0x8 ;  /* 0x000000000008781c */ /* 0x000fda0003f0f018 */
[----:B-1----:R-:W-:Y:S02]  /*24c0*/  @P0 LOP3.LUT R0, R5, 0xffff, RZ, 0xc0, !PT ;  /* 0x0000ffff05000812 */ /* 0x002fe400078ec0ff */
[----:B------:R-:W-:Y:S02]  /*24d0*/  @P0 MOV R2, R4 ;  /* 0x0000000400020202 */ /* 0x000fe40000000f00 */
[----:B------:R-:W-:Y:S01]  /*24e0*/  @P0 R2UR UR5, R0 ;  /* 0x00000000000502ca */ /* 0x000fe200000e0000 */
[----:B------:R-:W-:Y:S01]  /*24f0*/  VIADD R0, R3, 0x150 ;  /* 0x0000015003007836 */ /* 0x000fe20000000000 */
[----:B------:R-:W-:Y:S02]  /*2500*/  @P0 SHF.R.U32.HI R4, RZ, 0x10, R5 ;  /* 0x00000010ff040819 */ /* 0x000fe40000011605 */
[----:B------:R-:W-:Y:S02]  /*2510*/  @P0 R2UR UR7, R2 ;  /* 0x00000000020702ca */ /* 0x000fe400000e0000 */
[----:B------:R-:W-:-:S02]  /*2520*/  PRMT R0, RZ, 0x654, R0 ;  /* 0x00000654ff007816 */ /* 0x000fc40000000000 */
[----:B------:R-:W-:Y:S02]  /*2530*/  @P0 R2UR UR4, R4 ;  /* 0x00000000040402ca */ /* 0x000fe400000e0000 */
[----:B------:R1:W-:Y:S03]  /*2540*/  SYNCS.ARRIVE.TRANS64.RED.A1T0 RZ, [R0+URZ], RZ ;  /* 0x000000ff00ff79a7 */ /* 0x0003e600081004ff */
[----:B------:R-:W-:-:S04]  /*2550*/  @UP1 UMOV UR31, UR5 ;  /* 0x00000005001f1c82 */ /* 0x000fc80008000000 */
[----:B------:R-:W-:-:S04]  /*2560*/  @UP1 UMOV UR37, UR7 ;  /* 0x0000000700251c82 */ /* 0x000fc80008000000 */
[----:B------:R-:W-:Y:S01]  /*2570*/  @UP1 UMOV UR36, UR4 ;  /* 0x0000000400241c82 */ /* 0x000fe20008000000 */
[----:B------:R-:W-:Y:S05]  /*2580*/  BRA.U !UP0, `(.L_x_41) ;  /* 0x0000000108d47547 */ /* 0x000fea000b800000 */
[----:B------:R-:W2:Y:S01]  /*2590*/  LDCU.128 UR16, c[0x0][0xb10] ;  /* 0x00016200ff1077ac */ /* 0x000ea20008000c00 */
[----:B------:R-:W3:Y:S01]  /*25a0*/  LDCU UR12, c[0x0][0xb20] ;  /* 0x00016400ff0c77ac */ /* 0x000ee20008000800 */
[----:B------:R-:W4:Y:S01]  /*25b0*/  LDCU UR20, c[0x0][0xb0c] ;  /* 0x00016180ff1477ac */ /* 0x000f220008000800 */
[----:B------:R-:W1:Y:S01]  /*25c0*/  LDCU.64 UR8, c[0x0][0xb28] ;  /* 0x00016500ff0877ac */ /* 0x000e620008000a00 */
[----:B------:R-:W-:Y:S02]  /*25d0*/  UISETP.NE.AND UP3, UPT, UR40, 0x1, UPT ;  /* 0x000000012800788c */ /* 0x000fe4000bf65270 */
[----:B--2---:R-:W-:Y:S02]  /*25e0*/  UIMAD.WIDE.U32 UR10, UR38, UR19, URZ ;  /* 0x00000013260a72a5 */ /* 0x004fe4000f8e00ff */
[----:B------:R-:W-:Y:S02]  /*25f0*/  UIMAD.WIDE.U32 UR4, UR39, UR16, URZ ;  /* 0x00000010270472a5 */ /* 0x000fe4000f8e00ff */
[----:B------:R-:W-:-:S02]  /*2600*/  UISETP.NE.AND UP0, UPT, UR18, 0x1, UPT ;  /* 0x000000011200788c */ /* 0x000fc4000bf05270 */
[----:B------:R-:W-:Y:S01]  /*2610*/  UIMAD.WIDE.U32 UR22, UR31, UR19, URZ ;  /* 0x000000131f1672a5 */ /* 0x000fe2000f8e00ff */
[----:B------:R-:W-:Y:S02]  /*2620*/  UMOV UR10, UR11 ;  /* 0x0000000b000a7c82 */ /* 0x000fe40008000000 */
[----:B------:R-:W-:Y:S01]  /*2630*/  UMOV UR4, UR5 ;  /* 0x0000000500047c82 */ /* 0x000fe20008000000 */
[----:B---3--:R-:W-:Y:S02]  /*2640*/  USHF.R.U32.HI UR10, URZ, UR12, UR10 ;  /* 0x0000000cff0a7299 */ /* 0x008fe4000801160a */
[----:B----4-:R-:W-:Y:S02]  /*2650*/  UISETP.NE.AND UP2, UPT, UR20, 0x1, UPT ;  /* 0x000000011400788c */ /* 0x010fe4000bf45270 */
[----:B------:R-:W-:Y:S02]  /*2660*/  USHF.R.U32.HI UR4, URZ, UR17, UR4 ;  /* 0x00000011ff047299 */ /* 0x000fe40008011604 */
[----:B------:R-:W-:-:S02]  /*2670*/  USEL UR5, UR38, UR10, !UP0 ;  /* 0x0000000a26057287 */ /* 0x000fc4000c000000 */
[----:B------:R-:W-:Y:S02]  /*2680*/  USEL UR7, UR39, UR4, !UP2 ;  /* 0x0000000427077287 */ /* 0x000fe4000d000000 */
[----:B-1----:R-:W-:Y:S01]  /*2690*/  UIMAD.WIDE.U32 UR10, UR5, UR8, URZ ;  /* 0x00000008050a72a5 */ /* 0x002fe2000f8e00ff */
[----:B------:R-:W-:Y:S01]  /*26a0*/  UMOV UR4, UR23 ;  /* 0x0000001700047c82 */ /* 0x000fe20008000000 */
[----:B------:R-:W-:Y:S02]  /*26b0*/  UIMAD.WIDE.U32 UR14, UR37, UR16, URZ ;  /* 0x00000010250e72a5 */ /* 0x000fe4000f8e00ff */
[----:B------:R-:W-:-:S03]  /*26c0*/  UIMAD.WIDE.U32 UR22, UR7, UR8, URZ ;  /* 0x00000008071672a5 */ /* 0x000fc6000f8e00ff */
[----:B------:R-:W-:Y:S01]  /*26d0*/  UMOV UR10, UR11 ;  /* 0x0000000b000a7c82 */ /* 0x000fe20008000000 */
[----:B------:R-:W-:Y:S02]  /*26e0*/  USHF.R.U32.HI UR4, URZ, UR12, UR4 ;  /* 0x0000000cff047299 */ /* 0x000fe40008011604 */
[----:B------:R-:W-:Y:S01]  /*26f0*/  @UP3 USHF.R.U32.HI UR5, URZ, UR9, UR10 ;  /* 0x00000009ff053299 */ /* 0x000fe2000801160a */
[----:B------:R-:W-:Y:S01]  /*2700*/  UMOV UR14, UR15 ;  /* 0x0000000f000e7c82 */ /* 0x000fe20008000000 */
[----:B------:R-:W-:Y:S01]  /*2710*/  UMOV UR22, UR23 ;  /* 0x0000001700167c82 */ /* 0x000fe20008000000 */
[----:B------:R-:W-:Y:S02]  /*2720*/  USHF.R.U32.HI UR17, URZ, UR17, UR14 ;  /* 0x00000011ff117299 */ /* 0x000fe4000801160e */
[----:B------:R-:W-:Y:S02]  /*2730*/  USEL UR4, UR31, UR4, !UP0 ;  /* 0x000000041f047287 */ /* 0x000fe4000c000000 */
[----:B------:R-:W-:-:S02]  /*2740*/  @UP3 USHF.R.U32.HI UR7, URZ, UR9, UR22 ;  /* 0x00000009ff073299 */ /* 0x000fc40008011616 */
[----:B------:R-:W-:Y:S02]  /*2750*/  UIMAD UR10, UR40, UR5, URZ ;  /* 0x00000005280a72a4 */ /* 0x000fe4000f8e02ff */
[----:B------:R-:W-:Y:S02]  /*2760*/  USEL UR5, UR37, UR17, !UP2 ;  /* 0x0000001125057287 */ /* 0x000fe4000d000000 */
[----:B------:R-:W-:Y:S02]  /*2770*/  UIMAD UR12, UR40, UR7, URZ ;  /* 0x00000007280c72a4 */ /* 0x000fe4000f8e02ff */
[----:B------:R-:W-:Y:S02]  /*2780*/  UISETP.GE.AND UP0, UPT, UR4, UR10, UPT ;  /* 0x0000000a0400728c */ /* 0x000fe4000bf06270 */
[----:B------:R-:W-:Y:S02]  /*2790*/  UIMAD.WIDE.U32 UR10, UR4, UR8, URZ ;  /* 0x00000008040a72a5 */ /* 0x000fe4000f8e00ff */
[----:B------:R-:W-:-:S02]  /*27a0*/  UISETP.GE.OR UP0, UPT, UR5, UR12, UP0 ;  /* 0x0000000c0500728c */ /* 0x000fc40008706670 */
[----:B------:R-:W-:Y:S02]  /*27b0*/  UIMAD.WIDE.U32 UR14, UR5, UR8, URZ ;  /* 0x00000008050e72a5 */ /* 0x000fe4000f8e00ff */
[----:B------:R-:W-:Y:S01]  /*27c0*/  UIADD3 UR12, UPT, UPT, -UR5, URZ, URZ ;  /* 0x000000ff050c7290 */ /* 0x000fe2000fffe1ff */
[----:B------:R-:W-:Y:S01]  /*27d0*/  UMOV UR10, UR11 ;  /* 0x0000000b000a7c82 */ /* 0x000fe20008000000 */
[----:B------:R-:W-:Y:S02]  /*27e0*/  UIADD3 UR11, UPT, UPT, -UR4, URZ, URZ ;  /* 0x000000ff040b7290 */ /* 0x000fe4000fffe1ff */
[----:B------:R-:W-:-:S03]  /*27f0*/  USHF.R.U32.HI UR10, URZ, UR9, UR10 ;  /* 0x00000009ff0a7299 */ /* 0x000fc6000801160a */
[----:B------:R-:W-:Y:S01]  /*2800*/  @!UP0 UMOV UR8, UR15 ;  /* 0x0000000f00088c82 */ /* 0x000fe20008000000 */
[----:B------:R-:W-:Y:S02]  /*2810*/  UIMAD UR11, UR18, UR11, UR31 ;  /* 0x0000000b120b72a4 */ /* 0x000fe4000f8e021f */
[----:B------:R-:W-:Y:S02]  /*2820*/  USEL UR10, UR4, UR10, !UP3 ;  /* 0x0000000a040a7287 */ /* 0x000fe4000d800000 */
[----:B------:R-:W-:Y:S02]  /*2830*/  @!UP0 USHF.R.U32.HI UR8, URZ, UR9, UR8 ;  /* 0x00000009ff088299 */ /* 0x000fe40008011608 */
[----:B------:R-:W-:Y:S02]  /*2840*/  UIADD3 UR9, UPT, UPT, -UR10, URZ, URZ ;  /* 0x000000ff0a097290 */ /* 0x000fe4000fffe1ff */
[----:B------:R-:W-:Y:S02]  /*2850*/  @!UP0 USEL UR8, UR5, UR8, !UP3 ;  /* 0x0000000805088287 */ /* 0x000fe4000d800000 */
[----:B------:R-:W-:-:S02]  /*2860*/  UIMAD UR9, UR40, UR9, UR4 ;  /* 0x00000009280972a4 */ /* 0x000fc4000f8e0204 */
[----:B------:R-:W-:Y:S02]  /*2870*/  @!UP0 UIADD3 UR10, UPT, UPT, UR10, -UR8, URZ ;  /* 0x800000080a0a8290 */ /* 0x000fe4000fffe0ff */
[----:B------:R-:W-:Y:S02]  /*2880*/  @!UP0 UIMAD UR8, UR9, UR7, UR8 ;  /* 0x00000007090882a4 */ /* 0x000fe4000f8e0208 */
[----:B------:R-:W-:Y:S02]  /*2890*/  @!UP0 UIMAD UR4, UR40, UR10, UR5 ;  /* 0x0000000a280482a4 */ /* 0x000fe4000f8e0205 */
[----:B------:R-:W-:Y:S02]  /*28a0*/  UIMAD UR7, UR20, UR12, UR37 ;  /* 0x0000000c140772a4 */ /* 0x000fe4000f8e0225 */
[----:B------:R-:W-:Y:S01]  /*28b0*/  UIMAD UR31, UR4, UR18, UR11 ;  /* 0x00000012041f72a4 */ /* 0x000fe2000f8e020b */
[----:B------:R-:W-:Y:S02]  /*28c0*/  @!UP0 UMOV UR5, UR8 ;  /* 0x0000000800058c82 */ /* 0x000fe40008000000 */
[----:B------:R-:W-:-:S12]  /*28d0*/  UIMAD UR37, UR5, UR20, UR7 ;  /* 0x00000014052572a4 */ /* 0x000fd8000f8e0207 */
.L_x_41:
[----:B------:R-:W2:Y:S02]  /*28e0*/  LDCU UR4, c[0x0][0xb30] ;  /* 0x00016600ff0477ac */ /* 0x000ea40008000800 */
[----:B--2---:R-:W-:-:S09]  /*28f0*/  UISETP.NE.AND UP0, UPT, UR4, 0x1, UPT ;  /* 0x000000010400788c */ /* 0x004fd2000bf05270 */
[----:B------:R-:W-:Y:S05]  /*2900*/  BRA.U UP0, `(.L_x_42) ;  /* 0x0000000100447547 */ /* 0x000fea000b800000 */
[----:B------:R-:W2:Y:S01]  /*2910*/  LDCU.128 UR16, c[0x0][0xb10] ;  /* 0x00016200ff1077ac */ /* 0x000ea20008000c00 */
[----:B------:R-:W3:Y:S01]  /*2920*/  LDCU UR10, c[0x0][0xb0c] ;  /* 0x00016180ff0a77ac */ /* 0x000ee20008000800 */
[----:B------:R-:W4:Y:S01]  /*2930*/  LDCU UR7, c[0x0][0xb20] ;  /* 0x00016400ff0777ac */ /* 0x000f220008000800 */
[----:B--2---:R-:W-:Y:S02]  /*2940*/  UIMAD.WIDE.U32 UR8, UR37, UR16, URZ ;  /* 0x00000010250872a5 */ /* 0x004fe4000f8e00ff */
[----:B------:R-:W-:Y:S02]  /*2950*/  UIMAD.WIDE.U32 UR4, UR31, UR19, URZ ;  /* 0x000000131f0472a5 */ /* 0x000fe4000f8e00ff */
[----:B---3--:R-:W-:Y:S02]  /*2960*/  UISETP.NE.AND UP2, UPT, UR10, 0x1, UPT ;  /* 0x000000010a00788c */ /* 0x008fe4000bf45270 */
[----:B------:R-:W-:Y:S01]  /*2970*/  UISETP.NE.AND UP0, UPT, UR18, 0x1, UPT ;  /* 0x000000011200788c */ /* 0x000fe2000bf05270 */
[----:B------:R-:W-:-:S02]  /*2980*/  UMOV UR8, UR9 ;  /* 0x0000000900087c82 */ /* 0x000fc40008000000 */
[----:B------:R-:W-:Y:S01]  /*2990*/  UMOV UR4, UR5 ;  /* 0x0000000500047c82 */ /* 0x000fe20008000000 */
[----:B------:R-:W-:Y:S02]  /*29a0*/  USHF.R.U32.HI UR17, URZ, UR17, UR8 ;  /* 0x00000011ff117299 */ /* 0x000fe40008011608 */
[----:B----4-:R-:W-:Y:S02]  /*29b0*/  USHF.R.U32.HI UR4, URZ, UR7, UR4 ;  /* 0x00000007ff047299 */ /* 0x010fe40008011604 */
[----:B------:R-:W-:Y:S02]  /*29c0*/  USEL UR5, UR37, UR17, !UP2 ;  /* 0x0000001125057287 */ /* 0x000fe4000d000000 */
[----:B------:R-:W-:-:S04]  /*29d0*/  USEL UR4, UR31, UR4, !UP0 ;  /* 0x000000041f047287 */ /* 0x000fc8000c000000 */
[----:B------:R-:W-:Y:S02]  /*29e0*/  UIADD3 UR7, UPT, UPT, UR5, -UR4, URZ ;  /* 0x8000000405077290 */ /* 0x000fe4000fffe0ff */
[----:B------:R-:W-:Y:S02]  /*29f0*/  UIADD3 UR4, UPT, UPT, -UR5, UR4, URZ ;  /* 0x0000000405047290 */ /* 0x000fe4000fffe1ff */
[----:B------:R-:W-:Y:S02]  /*2a00*/  UIMAD UR31, UR7, UR18, UR31 ;  /* 0x00000012071f72a4 */ /* 0x000fe4000f8e021f */
[----:B------:R-:W-:-:S12]  /*2a10*/  UIMAD UR37, UR4, UR10, UR37 ;  /* 0x0000000a042572a4 */ /* 0x000fd8000f8e0225 */
.L_x_42:
[----:B------:R-:W-:Y:S01]  /*2a20*/  VIADD R11, R11, 0x1 ;  /* 0x000000010b0b7836 */ /* 0x000fe20000000000 */
[----:B------:R-:W-:Y:S01]  /*2a30*/  PLOP3.LUT P1, PT, PT, PT, PT, 0x80, 0x8 ;  /* 0x000000000008781c */ /* 0x000fe20003f2f070 */
[----:B------:R-:W-:Y:S02]  /*2a40*/  UIADD3 UR46, UPT, UPT, UR37, UR58, URZ ;  /* 0x0000003a252e7290 */ /* 0x000fe4000fffe0ff */
[----:B------:R-:W-:Y:S01]  /*2a50*/  UIADD3 UR45, UPT, UPT, UR31, UR55, URZ ;  /* 0x000000371f2d7290 */ /* 0x000fe2000fffe0ff */
[----:B------:R-:W-:-:S04]  /*2a60*/  ISETP.NE.AND P0, PT, R11, 0x2, PT ;  /* 0x000000020b00780c */ /* 0x000fc80003f05270 */
[----:B-1----:R-:W-:Y:S02]  /*2a70*/  SEL R0, RZ, 0x1, P0 ;  /* 0x00000001ff007807 */ /* 0x002fe40000000000 */
[----:B------:R-:W-:Y:S02]  /*2a80*/  SEL R11, R11, RZ, P0 ;  /* 0x000000ff0b0b7207 */ /* 0x000fe40000000000 */
[----:B------:R-:W-:Y:S01]  /*2a90*/  LOP3.LUT R10, R10, R0, RZ, 0x3c, !PT ;  /* 0x000000000a0a7212 */ /* 0x000fe200078e3cff */
[----:B------:R-:W-:Y:S06]  /*2aa0*/  BRA.U UP1, `(.L_x_43) ;  /* 0xfffffff101447547 */ /* 0x000fec000b83ffff */
[----:B------:R-:W-:Y:S01]  /*2ab0*/  UIADD3 UR13, UPT, UPT, UR13, 0x90, URZ ;  /* 0x000000900d0d7890 */ /* 0x000fe2000fffe0ff */
[----:B------:R-:W-:-:S03]  /*2ac0*/  SHF.L.U32 R2, R12, 0x1f, RZ ;  /* 0x0000001f0c027819 */ /* 0x000fc600000006ff */
[----:B------:R-:W-:-:S09]  /*2ad0*/  ULEA UR4, UR6, UR13, 0x3 ;  /* 0x0000000d06047291 */ /* 0x000fd2000f8e18ff */
[----:B------:R-:W1:Y:S02]  /*2ae0*/  SYNCS.PHASECHK.TRANS64.TRYWAIT P0, [UR4], R2 ;  /* 0x00000002ff0075a7 */ /* 0x000e640008001104 */
[----:B-1----:R-:W-:Y:S05]  /*2af0*/  @!P0 BRA `(.L_x_44) ;  /* 0x0000004c00948947 */ /* 0x002fea0003800000 */
.L_x_133:
[----:B------:R-:W-:-:S04]  /*2b00*/  UIADD3 UR4, UPT, UPT, UR6, 0x1, URZ ;  /* 0x0000000106047890 */ /* 0x000fc8000fffe0ff */
[----:B------:R-:W-:-:S04]  /*2b10*/  UISETP.NE.AND UP0, UPT, UR4, 0x12, UPT ;  /* 0x000000120400788c */ /* 0x000fc8000bf05270 */
[----:B------:R-:W-:Y:S02]  /*2b20*/  USEL UR6, URZ, 0x1, UP0 ;  /* 0x00000001ff067887 */ /* 0x000fe40008000000 */
[----:B------:R-:W-:-:S04]  /*2b30*/  USEL UR4, UR4, URZ, UP0 ;  /* 0x000000ff04047287 */ /* 0x000fc80008000000 */
[----:B------:R-:W-:Y:S01]  /*2b40*/  ULEA UR5, UR4, UR13, 0x3 ;  /* 0x0000000d04057291 */ /* 0x000fe2000f8e18ff */
[----:B-1----:R-:W-:-:S04]  /*2b50*/  LOP3.LUT R2, R12, UR6, RZ, 0x3c, !PT ;  /* 0x000000060c027c12 */ /* 0x002fc8000f8e3cff */
[----:B------:R-:W-:-:S04]  /*2b60*/  SHF.L.U32 R3, R2, 0x1f, RZ ;  /* 0x0000001f02037819 */ /* 0x000fc800000006ff */
[----:B------:R-:W1:Y:S02]  /*2b70*/  SYNCS.PHASECHK.TRANS64.TRYWAIT P0, [UR5], R3 ;  /* 0x00000003ff0075a7 */ /* 0x000e640008001105 */
[----:B-1----:R-:W-:Y:S05]  /*2b80*/  @!P0 BRA `(.L_x_45) ;  /* 0x0000004c00888947 */ /* 0x002fea0003800000 */
.L_x_135:
[----:B------:R-:W-:-:S04]  /*2b90*/  UIADD3 UR4, UPT, UPT, UR4, 0x1, URZ ;  /* 0x0000000104047890 */ /* 0x000fc8000fffe0ff */
[----:B------:R-:W-:-:S04]  /*2ba0*/  UISETP.NE.AND UP0, UPT, UR4, 0x12, UPT ;  /* 0x000000120400788c */ /* 0x000fc8000bf05270 */
[----:B------:R-:W-:Y:S02]  /*2bb0*/  USEL UR6, URZ, 0x1, UP0 ;  /* 0x00000001ff067887 */ /* 0x000fe40008000000 */
[----:B------:R-:W-:-:S04]  /*2bc0*/  USEL UR4, UR4, URZ, UP0 ;  /* 0x000000ff04047287 */ /* 0x000fc80008000000 */
[----:B------:R-:W-:Y:S01]  /*2bd0*/  ULEA UR5, UR4, UR13, 0x3 ;  /* 0x0000000d04057291 */ /* 0x000fe2000f8e18ff */
[----:B------:R-:W-:-:S04]  /*2be0*/  LOP3.LUT R2, R2, UR6, RZ, 0x3c, !PT ;  /* 0x0000000602027c12 */ /* 0x000fc8000f8e3cff */
[----:B-1----:R-:W-:-:S04]  /*2bf0*/  SHF.L.U32 R3, R2, 0x1f, RZ ;  /* 0x0000001f02037819 */ /* 0x002fc800000006ff */
[----:B------:R-:W1:Y:S02]  /*2c00*/  SYNCS.PHASECHK.TRANS64.TRYWAIT P0, [UR5], R3 ;  /* 0x00000003ff0075a7 */ /* 0x000e640008001105 */
[----:B-1----:R-:W-:Y:S05]  /*2c10*/  @!P0 BRA `(.L_x_46) ;  /* 0x0000004c007c8947 */ /* 0x002fea0003800000 */
.L_x_137:
        /* <DEDUP_REMOVED lines=9> */
.L_x_139:
        /* <DEDUP_REMOVED lines=9> */
.L_x_141:
        /* <DEDUP_REMOVED lines=9> */
.L_x_143:
        /* <DEDUP_REMOVED lines=9> */
.L_x_145:
        /* <DEDUP_REMOVED lines=9> */
.L_x_147:
        /* <DEDUP_REMOVED lines=9> */
.L_x_149:
        /* <DEDUP_REMOVED lines=9> */
.L_x_151:
        /* <DEDUP_REMOVED lines=9> */
.L_x_153:
        /* <DEDUP_REMOVED lines=9> */
.L_x_155:
        /* <DEDUP_REMOVED lines=9> */
.L_x_157:
        /* <DEDUP_REMOVED lines=9> */
.L_x_159:
        /* <DEDUP_REMOVED lines=9> */
.L_x_161:
        /* <DEDUP_REMOVED lines=9> */
.L_x_163:
        /* <DEDUP_REMOVED lines=9> */
.L_x_165:
[----:B------:R-:W-:-:S04]  /*3400*/  UIADD3 UR4, UPT, UPT, UR4, 0x1, URZ ;  /* 0x0000000104047890 */ /* 0x000fc8000fffe0ff */
[----:B------:R-:W-:-:S04]  /*3410*/  UISETP.NE.AND UP0, UPT, UR4, 0x12, UPT ;  /* 0x000000120400788c */ /* 0x000fc8000bf05270 */
[----:B------:R-:W-:Y:S02]  /*3420*/  USEL UR5, URZ, 0x1, UP0 ;  /* 0x00000001ff057887 */ /* 0x000fe40008000000 */
[----:B------:R-:W-:-:S04]  /*3430*/  USEL UR4, UR4, URZ, UP0 ;  /* 0x000000ff04047287 */ /* 0x000fc80008000000 */
[----:B------:R-:W-:Y:S01]  /*3440*/  ULEA UR4, UR4, UR13, 0x3 ;  /* 0x0000000d04047291 */ /* 0x000fe2000f8e18ff */
[----:B------:R-:W-:-:S04]  /*3450*/  LOP3.LUT R2, R2, UR5, RZ, 0x3c, !PT ;  /* 0x0000000502027c12 */ /* 0x000fc8000f8e3cff */
[----:B------:R-:W-:Y:S01]  /*3460*/  SHF.L.U32 R2, R2, 0x1f, RZ ;  /* 0x0000001f02027819 */ /* 0x000fe200000006ff */
[----:B-1----:R-:W-:-:S07]  /*3470*/  IMAD.U32 R0, RZ, RZ, UR4 ;  /* 0x00000004ff007e24 */ /* 0x002fce000f8e00ff */
.L_x_61:
[----:B-1----:R1:W2:Y:S02]  /*3480*/  SYNCS.PHASECHK.TRANS64.TRYWAIT P0, [R0+URZ], R2 ;  /* 0x00000002000075a7 */ /* 0x0022a400080011ff */
[----:B--2---:R-:W-:Y:S05]  /*3490*/  @!P0 NANOSLEEP.SYNCS 0x989680 ;  /* 0x009896800000895d */ /* 0x004fea0003900000 */
[----:B------:R-:W2:Y:S02]  /*34a0*/  @!P0 SYNCS.PHASECHK.TRANS64 P0, [R0+URZ], R2 ;  /* 0x00000002000085a7 */ /* 0x000ea400080010ff */
[----:B--2---:R-:W-:Y:S05]  /*34b0*/  @P0 EXIT ;  /* 0x000000000000094d */ /* 0x004fea0003800000 */
[----:B------:R-:W-:Y:S05]  /*34c0*/  BRA `(.L_x_61) ;  /* 0xfffffffc00ec7947 */ /* 0x000fea000383ffff */
.L_x_23:
[----:B------:R-:W1:Y:S02]  /*34d0*/  S2UR UR4, SR_CgaCtaId ;  /* 0x00000000000479c3 */ /* 0x000e640000008800 */
[----:B-1----:R-:W-:-:S04]  /*34e0*/  UISETP.NE.AND UP0, UPT, UR4, URZ, UPT ;  /* 0x000000ff0400728c */ /* 0x002fc8000bf05270 */
[----:B------:R-:W-:-:S09]  /*34f0*/  UISETP.NE.OR UP0, UPT, UR13, 0x1, UP0 ;  /* 0x000000010d00788c */ /* 0x000fd20008705670 */
[----:B------:R-:W-:Y:S05]  /*3500*/  BRA.U UP0, `(.L_x_62) ;  /* 0x00000005004c7547 */ /* 0x000fea000b800000 */
[----:B------:R-:W1:Y:S01]  /*3510*/  S2UR UR5, SR_CgaCtaId ;  /* 0x00000000000579c3 */ /* 0x000e620000008800 */
[----:B------:R-:W-:Y:S01]  /*3520*/  UMOV UR4, 0x400 ;  /* 0x0000040000047882 */ /* 0x000fe20000000000 */
[----:B------:R-:W-:Y:S01]  /*3530*/  ISETP.GE.U32.AND P2, PT, R0, 0x4, PT ;  /* 0x000000040000780c */ /* 0x000fe20003f46070 */
[----:B------:R-:W-:Y:S01]  /*3540*/  IMAD.MOV.U32 R12, RZ, RZ, 0x1 ;  /* 0x00000001ff0c7424 */ /* 0x000fe200078e00ff */
[----:B------:R-:W-:Y:S02]  /*3550*/  CS2R R10, SRZ ;  /* 0x00000000000a7805 */ /* 0x000fe4000001ff00 */
[----:B------:R-:W-:Y:S01]  /*3560*/  CS2R R8, SRZ ;  /* 0x0000000000087805 */ /* 0x000fe2000001ff00 */
[----:B-1----:R-:W-:-:S03]  /*3570*/  ULEA UR6, UR5, UR4, 0x18 ;  /* 0x0000000405067291 */ /* 0x002fc6000f8ec0ff */
[----:B------:R-:W-:-:S09]  /*3580*/  UMOV UR5, URZ ;  /* 0x000000ff00057c82 */ /* 0x000fd20008000000 */
.L_x_66:
[----:B------:R-:W-:Y:S02]  /*3590*/  LEA R2, R8, UR6, 0x3 ;  /* 0x0000000608027c11 */ /* 0x000fe4000f8e18ff */
[----:B------:R-:W-:-:S03]  /*35a0*/  SHF.L.U32 R4, R9, 0x1f, RZ ;  /* 0x0000001f09047819 */ /* 0x000fc600000006ff */
[----:B------:R-:W-:Y:S01]  /*35b0*/  VIADD R5, R2, 0x1b0 ;  /* 0x000001b002057836 */ /* 0x000fe20000000000 */
[----:B------:R-:W1:Y:S02]  /*35c0*/  SYNCS.PHASECHK.TRANS64.TRYWAIT P0, [R2+URZ+0x1a0], R4 ;  /* 0x0001a004020075a7 */ /* 0x000e6400080011ff */
[----:B-1----:R-:W-:Y:S05]  /*35d0*/  @!P0 BRA `(.L_x_63) ;  /* 0x0000004800748947 */ /* 0x002fea0003800000 */
.L_x_166:
[----:B------:R-:W-:Y:S01]  /*35e0*/  ULEA UR4, UR5, UR6, 0x3 ;  /* 0x0000000605047291 */ /* 0x000fe2000f8e18ff */
[----:B-1----:R-:W-:Y:S01]  /*35f0*/  PRMT R2, RZ, 0x654, R5 ;  /* 0x00000654ff027816 */ /* 0x002fe20000000005 */
[----:B------:R-:W-:Y:S01]  /*3600*/  @!P2 IMAD.MOV.U32 R4, RZ, RZ, 0x10 ;  /* 0x00000010ff04a424 */ /* 0x000fe200078e00ff */
[----:B------:R-:W-:Y:S01]  /*3610*/  SHF.L.U32 R5, R12, 0x1f, RZ ;  /* 0x0000001f0c057819 */ /* 0x000fe200000006ff */
[----:B------:R-:W-:Y:S01]  /*3620*/  UIADD3 UR7, UPT, UPT, UR4, 0x140, URZ ;  /* 0x0000014004077890 */ /* 0x000fe2000fffe0ff */
[----:B------:R1:W-:Y:S05]  /*3630*/  SYNCS.ARRIVE.TRANS64.RED.A1T0 RZ, [R2+URZ], RZ ;  /* 0x000000ff02ff79a7 */ /* 0x0003ea00081004ff */
[----:B------:R-:W-:Y:S01]  /*3640*/  IMAD.U32 R6, RZ, RZ, UR7 ;  /* 0x00000007ff067e24 */ /* 0x000fe2000f8e00ff */
[----:B------:R-:W2:Y:S04]  /*3650*/  SYNCS.PHASECHK.TRANS64.TRYWAIT P0, [UR4+0x150], R5 ;  /* 0x00015005ff0075a7 */ /* 0x000ea80008001104 */
[----:B------:R-:W-:Y:S01]  /*3660*/  PRMT R6, R0, 0x654, R6 ;  /* 0x0000065400067816 */ /* 0x000fe20000000006 */
[----:B-12---:R-:W-:Y:S06]  /*3670*/  @!P0 BRA `(.L_x_64) ;  /* 0x0000004800608947 */ /* 0x006fec0003800000 */
.L_x_168:
[----:B------:R-:W-:Y:S01]  /*3680*/  ULEA UR8, UR5, UR6, 0x4 ;  /* 0x0000000605087291 */ /* 0x000fe2000f8e20ff */
[----:B------:R-:W-:Y:S01]  /*3690*/  SEL R3, R6, R3, !P2 ;  /* 0x0000000306037207 */ /* 0x000fe20005000000 */
[----:B------:R-:W-:Y:S01]  /*36a0*/  UIADD3 UR9, UPT, UPT, UR4, 0x140, URZ ;  /* 0x0000014004097890 */ /* 0x000fe2000fffe0ff */
[----:B-1----:R-:W-:Y:S01]  /*36b0*/  LEA R2, R11, UR6, 0x3 ;  /* 0x000000060b027c11 */ /* 0x002fe2000f8e18ff */
[----:B------:R-:W-:Y:S01]  /*36c0*/  UIADD3 UR8, UPT, UPT, UR8, 0x1d0, URZ ;  /* 0x000001d008087890 */ /* 0x000fe2000fffe0ff */
[----:B------:R1:W-:Y:S01]  /*36d0*/  @!P2 SYNCS.ARRIVE.TRANS64.RED RZ, [R3+URZ], R4 ;  /* 0x0000000403ffa9a7 */ /* 0x0003e200080004ff */
[----:B------:R-:W-:Y:S01]  /*36e0*/  UIADD3 UR4, UPT, UPT, UR5, 0x1, URZ ;  /* 0x0000000105047890 */ /* 0x000fe2000fffe0ff */
[----:B------:R-:W-:-:S03]  /*36f0*/  VIADD R8, R8, 0x1 ;  /* 0x0000000108087836 */ /* 0x000fc60000000000 */
[----:B------:R-:W-:Y:S02]  /*3700*/  UISETP.NE.AND UP0, UPT, UR4, 0x2, UPT ;  /* 0x000000020400788c */ /* 0x000fe4000bf05270 */
[----:B------:R-:W-:Y:S01]  /*3710*/  ISETP.NE.AND P0, PT, R8, 0x2, PT ;  /* 0x000000020800780c */ /* 0x000fe20003f05270 */
[----:B------:R-:W-:Y:S06]  /*3720*/  UGETNEXTWORKID.BROADCAST [UR8], [UR9] ;  /* 0x00000000080073ca */ /* 0x000fec0008000100 */
[----:B------:R-:W-:Y:S02]  /*3730*/  USEL UR7, URZ, 0x1, UP0 ;  /* 0x00000001ff077887 */ /* 0x000fe40008000000 */
[----:B------:R-:W-:-:S04]  /*3740*/  USEL UR5, UR4, URZ, UP0 ;  /* 0x000000ff04057287 */ /* 0x000fc80008000000 */
[----:B------:R-:W-:Y:S02]  /*3750*/  LOP3.LUT R12, R12, UR7, RZ, 0x3c, !PT ;  /* 0x000000070c0c7c12 */ /* 0x000fe4000f8e3cff */
[----:B-1----:R-:W-:-:S04]  /*3760*/  SHF.L.U32 R4, R10, 0x1f, RZ ;  /* 0x0000001f0a047819 */ /* 0x002fc800000006ff */
[----:B------:R-:W1:Y:S02]  /*3770*/  SYNCS.PHASECHK.TRANS64.TRYWAIT P1, [R2+URZ+0x140], R4 ;  /* 0x00014004020075a7 */ /* 0x000e6400080211ff */
[----:B-1----:R-:W-:Y:S05]  /*3780*/  @!P1 BRA `(.L_x_65) ;  /* 0x0000004800349947 */ /* 0x002fea0003800000 */
.L_x_169:
[C---:B-1----:R-:W-:Y:S01]  /*3790*/  LEA R4, R11.reuse, UR6, 0x4 ;  /* 0x000000060b047c11 */ /* 0x042fe2000f8e20ff */
[----:B------:R-:W-:Y:S01]  /*37a0*/  VIADD R2, R2, 0x150 ;  /* 0x0000015002027836 */ /* 0x000fe20000000000 */
[----:B------:R-:W-:Y:S01]  /*37b0*/  SEL R8, R8, RZ, P0 ;  /* 0x000000ff08087207 */ /* 0x000fe20000000000 */
[----:B------:R-:W-:-:S03]  /*37c0*/  VIADD R11, R11, 0x1 ;  /* 0x000000010b0b7836 */ /* 0x000fc60000000000 */
[----:B------:R-:W1:Y:S01]  /*37d0*/  LDS.128 R4, [R4+0x1d0] ;  /* 0x0001d00004047984 */ /* 0x000e620000000c00 */
[----:B------:R-:W-:Y:S02]  /*37e0*/  PRMT R2, RZ, 0x654, R2 ;  /* 0x00000654ff027816 */ /* 0x000fe40000000002 */
[C---:B------:R-:W-:Y:S01]  /*37f0*/  ISETP.NE.AND P1, PT, R11.reuse, 0x2, PT ;  /* 0x000000020b00780c */ /* 0x040fe20003f25270 */
[----:B------:R-:W-:Y:S01]  /*3800*/  @!PT LDS RZ, [RZ] ;  /* 0x00000000fffff984 */ /* 0x000fe20000000800 */
[----:B------:R-:W-:Y:S01]  /*3810*/  @!PT LDS RZ, [RZ] ;  /* 0x00000000fffff984 */ /* 0x000fe20000000800 */
[----:B------:R-:W-:Y:S01]  /*3820*/  @!PT LDS RZ, [RZ] ;  /* 0x00000000fffff984 */ /* 0x000fe20000000800 */
[----:B------:R-:W-:Y:S01]  /*3830*/  @!PT LDS RZ, [RZ] ;  /* 0x00000000fffff984 */ /* 0x000fe20000000800 */
[----:B------:R2:W-:Y:S06]  /*3840*/  MEMBAR.ALL.CTA ;  /* 0x0000000000007992 */ /* 0x0005ec0000008000 */
[----:B--2---:R-:W2:Y:S01]  /*3850*/  FENCE.VIEW.ASYNC.S ;  /* 0x00000000000073c6 */ /* 0x004ea20000000000 */
[----:B------:R-:W-:Y:S01]  /*3860*/  SEL R11, R11, RZ, P1 ;  /* 0x000000ff0b0b7207 */ /* 0x000fe20000800000 */
[----:B--2---:R2:W-:Y:S01]  /*3870*/  SYNCS.ARRIVE.TRANS64.RED.A1T0 RZ, [R2+URZ], RZ ;  /* 0x000000ff02ff79a7 */ /* 0x0045e200081004ff */
[----:B-1----:R-:W-:-:S02]  /*3880*/  LOP3.LUT P3, RZ, R6, 0x1, RZ, 0xc0, !PT ;  /* 0x0000000106ff7812 */ /* 0x002fc4000786c0ff */
[----:B------:R-:W-:-:S04]  /*3890*/  SEL R4, RZ, 0x1, P1 ;  /* 0x00000001ff047807 */ /* 0x000fc80000800000 */
[----:B------:R-:W-:Y:S02]  /*38a0*/  LOP3.LUT R10, R10, R4, RZ, 0x3c, !PT ;  /* 0x000000040a0a7212 */ /* 0x000fe400078e3cff */
[----:B--2---:R-:W-:-:S04]  /*38b0*/  SEL R2, RZ, 0x1, P0 ;  /* 0x00000001ff027807 */ /* 0x004fc80000000000 */
[----:B------:R-:W-:Y:S01]  /*38c0*/  LOP3.LUT R9, R9, R2, RZ, 0x3c, !PT ;  /* 0x0000000209097212 */ /* 0x000fe200078e3cff */
[----:B------:R-:W-:Y:S06]  /*38d0*/  @P3 BRA `(.L_x_66) ;  /* 0xfffffffc002c3947 */ /* 0x000fec000383ffff */
[----:B------:R-:W-:Y:S01]  /*38e0*/  ULEA UR4, UR5, UR6, 0x3 ;  /* 0x0000000605047291 */ /* 0x000fe2000f8e18ff */
[----:B------:R-:W-:-:S08]  /*38f0*/  SHF.L.U32 R2, R12, 0x1f, RZ ;  /* 0x0000001f0c027819 */ /* 0x000fd000000006ff */
[----:B------:R-:W1:Y:S02]  /*3900*/  SYNCS.PHASECHK.TRANS64 P0, [UR4+0x150], R2 ;  /* 0x00015002ff0075a7 */ /* 0x000e640008001004 */
[----:B-1----:R-:W-:Y:S05]  /*3910*/  @P0 BRA `(.L_x_67) ;  /* 0x0000000000080947 */ /* 0x002fea0003800000 */
[----:B------:R-:W1:Y:S02]  /*3920*/  SYNCS.PHASECHK.TRANS64.TRYWAIT P0, [UR4+0x150], R2 ;  /* 0x00015002ff0075a7 */ /* 0x000e640008001104 */
[----:B-1----:R-:W-:Y:S05]  /*3930*/  @!P0 BRA `(.L_x_68) ;  /* 0x0000004400dc8947 */ /* 0x002fea0003800000 */
.L_x_67:
[----:B------:R-:W-:-:S04]  /*3940*/  UIADD3 UR7, UPT, UPT, UR5, 0x1, URZ ;  /* 0x0000000105077890 */ /* 0x000fc8000fffe0ff */
[----:B------:R-:W-:-:S04]  /*3950*/  UISETP.NE.AND UP0, UPT, UR7, 0x2, UPT ;  /* 0x000000020700788c */ /* 0x000fc8000bf05270 */
[----:B------:R-:W-:Y:S02]  /*3960*/  USEL UR8, URZ, 0x1, UP0 ;  /* 0x00000001ff087887 */ /* 0x000fe40008000000 */
[----:B------:R-:W-:-:S04]  /*3970*/  USEL UR7, UR7, URZ, UP0 ;  /* 0x000000ff07077287 */ /* 0x000fc80008000000 */
[----:B------:R-:W-:Y:S01]  /*3980*/  ULEA UR7, UR7, UR6, 0x3 ;  /* 0x0000000607077291 */ /* 0x000fe2000f8e18ff */
[----:B-1----:R-:W-:-:S04]  /*3990*/  LOP3.LUT R2, R12, UR8, RZ, 0x3c, !PT ;  /* 0x000000080c027c12 */ /* 0x002fc8000f8e3cff */
[----:B------:R-:W-:-:S04]  /*39a0*/  SHF.L.U32 R0, R2, 0x1f, RZ ;  /* 0x0000001f02007819 */ /* 0x000fc800000006ff */
[----:B------:R-:W1:Y:S02]  /*39b0*/  SYNCS.PHASECHK.TRANS64 P0, [UR7+0x150], R0 ;  /* 0x00015000ff0075a7 */ /* 0x000e640008001007 */
[----:B-1----:R-:W-:Y:S05]  /*39c0*/  @P0 EXIT ;  /* 0x000000000000094d */ /* 0x002fea0003800000 */
[----:B------:R-:W-:Y:S02]  /*39d0*/  SHF.L.U32 R2, R2, 0x1f, RZ ;  /* 0x0000001f02027819 */ /* 0x000fe400000006ff */
[----:B------:R-:W-:-:S07]  /*39e0*/  MOV R0, UR7 ;  /* 0x0000000700007c02 */ /* 0x000fce0008000f00 */
.L_x_69:
[----:B-1----:R1:W2:Y:S02]  /*39f0*/  SYNCS.PHASECHK.TRANS64.TRYWAIT P0, [R0+URZ+0x150], R2 ;  /* 0x00015002000075a7 */ /* 0x0022a400080011ff */
[----:B--2---:R-:W-:Y:S05]  /*3a00*/  @!P0 NANOSLEEP.SYNCS 0x989680 ;  /* 0x009896800000895d */ /* 0x004fea0003900000 */
[----:B------:R-:W2:Y:S02]  /*3a10*/  @!P0 SYNCS.PHASECHK.TRANS64 P0, [R0+URZ+0x150], R2 ;  /* 0x00015002000085a7 */ /* 0x000ea400080010ff */
[----:B--2---:R-:W-:Y:S05]  /*3a20*/  @P0 EXIT ;  /* 0x000000000000094d */ /* 0x004fea0003800000 */
[----:B------:R-:W-:Y:S05]  /*3a30*/  BRA `(.L_x_69) ;  /* 0xfffffffc00ec7947 */ /* 0x000fea000383ffff */
.L_x_62:
[----:B------:R-:W-:Y:S05]  /*3a40*/  BRA.U UP4, `(.L_x_70) ;  /* 0x0000001104dc7547 */ /* 0x000fea000b800000 */
[----:B------:R-:W1:Y:S01]  /*3a50*/  S2UR UR7, SR_CgaCtaId ;  /* 0x00000000000779c3 */ /* 0x000e620000008800 */
[----:B------:R-:W-:Y:S01]  /*3a60*/  UMOV UR4, 0x40 ;  /* 0x0000004000047882 */ /* 0x000fe20000000000 */
[----:B------:R-:W-:Y:S01]  /*3a70*/  NOP ;  /* 0x0000000000007918 */ /* 0x000fe20000000000 */
[----:B------:R-:W-:Y:S01]  /*3a80*/  UMOV UR6, 0x400 ;  /* 0x0000040000067882 */ /* 0x000fe20000000000 */
[----:B-1----:R-:W-:Y:S02]  /*3a90*/  ULEA UR5, UR7, UR4, 0x18 ;  /* 0x0000000407057291 */ /* 0x002fe4000f8ec0ff */
[----:B------:R-:W-:-:S07]  /*3aa0*/  ULEA UR6, UR7, UR6, 0x18 ;  /* 0x0000000607067291 */ /* 0x000fce000f8ec0ff */
[----:B------:R-:W1:Y:S02]  /*3ab0*/  LDS.U8 R0, [UR5+0x1c] ;  /* 0x00001c05ff007984 */ /* 0x000e640008000000 */
[----:B-1----:R-:W-:-:S13]  /*3ac0*/  ISETP.NE.AND P0, PT, R0, RZ, PT ;  /* 0x000000ff0000720c */ /* 0x002fda0003f05270 */
[----:B------:R-:W-:Y:S05]  /*3ad0*/  @P0 BRA `(.L_x_71) ;  /* 0x0000000400080947 */ /* 0x000fea0003800000 */
[----:B------:R-:W-:Y:S02]  /*3ae0*/  UISETP.NE.U32.AND UP1, UPT, UR48, 0x1, UPT ;  /* 0x000000013000788c */ /* 0x000fe4000bf25070 */
[----:B------:R-:W-:-:S07]  /*3af0*/  UIADD3 UR7, UPT, UPT, UR5, 0x8, URZ ;  /* 0x0000000805077890 */ /* 0x000fce000fffe0ff */
[----:B------:R-:W-:Y:S05]  /*3b00*/  BRA.U !UP1, `(.L_x_72) ;  /* 0x00000001099c7547 */ /* 0x000fea000b800000 */
[----:B------:R-:W-:Y:S01]  /*3b10*/  ELECT P0, URZ, PT ;  /* 0x0000000000ff782f */ /* 0x000fe20003800000 */
[----:B------:R-:W-:-:S12]  /*3b20*/  BSSY B0, `(.L_x_72) ;  /* 0x0000025000007945 */ /* 0x000fd80003800000 */
[----:B------:R-:W-:Y:S05]  /*3b30*/  @!P0 BRA `(.L_x_73) ;  /* 0x00000000008c8947 */ /* 0x000fea0003800000 */
[----:B------:R-:W-:-:S05]  /*3b40*/  UMOV UR4, 0x10 ;  /* 0x0000001000047882 */ /* 0x000fca0000000000 */
[----:B------:R-:W-:Y:S04]  /*3b50*/  DEPBAR.LE SB1, 0x36 ;  /* 0x00009d800000791a */ /* 0x000fe80000000000 */
[----:B------:R-:W1:Y:S02]  /*3b60*/  UTCATOMSWS.2CTA.FIND_AND_SET.ALIGN UP0, UR4, UR4 ;  /* 0x00000004000475e3 */ /* 0x000e640008200800 */
[----:B-1----:R-:W-:Y:S01]  /*3b70*/  MOV R10, UR4 ;  /* 0x00000004000a7c02 */ /* 0x002fe20008000f00 */
[----:B------:R-:W-:Y:S06]  /*3b80*/  BRA.U UP0, `(.L_x_74) ;  /* 0x0000000100187547 */ /* 0x000fec000b800000 */
.L_x_75:
[----:B------:R-:W-:Y:S05]  /*3b90*/  NANOSLEEP 0x64 ;  /* 0x000000640000795d */ /* 0x000fea0003800000 */
[----:B------:R-:W-:-:S05]  /*3ba0*/  UMOV UR4, 0x10 ;  /* 0x0000001000047882 */ /* 0x000fca0000000000 */
[----:B------:R-:W-:Y:S04]  /*3bb0*/  DEPBAR.LE SB1, 0x36 ;  /* 0x00009d800000791a */ /* 0x000fe80000000000 */
[----:B------:R-:W1:Y:S02]  /*3bc0*/  UTCATOMSWS.2CTA.FIND_AND_SET.ALIGN UP0, UR4, UR4 ;  /* 0x00000004000475e3 */ /* 0x000e640008200800 */
[----:B-1----:R-:W-:Y:S01]  /*3bd0*/  MOV R10, UR4 ;  /* 0x00000004000a7c02 */ /* 0x002fe20008000f00 */
[----:B------:R-:W-:Y:S05]  /*3be0*/  BRA.U !UP0, `(.L_x_75) ;  /* 0xfffffffd08e87547 */ /* 0x000fea000b83ffff */
.L_x_74:
[----:B------:R-:W1:Y:S01]  /*3bf0*/  LDS R6, [UR5+0x10] ;  /* 0x00001005ff067984 */ /* 0x000e620008000800 */
[----:B------:R-:W-:Y:S01]  /*3c00*/  IMAD.U32 R0, RZ, RZ, UR6 ;  /* 0x00000006ff007e24 */ /* 0x000fe2000f8e00ff */
[----:B------:R-:W-:-:S03]  /*3c10*/  MOV R4, UR47 ;  /* 0x0000002f00047c02 */ /* 0x000fc60008000f00 */
[----:B------:R-:W-:Y:S01]  /*3c20*/  VIADD R0, R0, 0x1f0 ;  /* 0x000001f000007836 */ /* 0x000fe20000000000 */
[----:B-1----:R-:W-:-:S04]  /*3c30*/  SHF.L.U32 R6, R6, 0x1f, RZ ;  /* 0x0000001f06067819 */ /* 0x002fc800000006ff */
[----:B------:R-:W1:Y:S02]  /*3c40*/  SYNCS.PHASECHK.TRANS64.TRYWAIT P0, [UR5+0x8], R6 ;  /* 0x00000806ff0075a7 */ /* 0x000e640008001105 */
[----:B-1----:R-:W-:Y:S05]  /*3c50*/  @P0 BRA `(.L_x_76) ;  /* 0x0000000000080947 */ /* 0x002fea0003800000 */
[----:B------:R-:W1:Y:S02]  /*3c60*/  SYNCS.PHASECHK.TRANS64.TRYWAIT P0, [UR5+0x8], R6 ;  /* 0x00000806ff0075a7 */ /* 0x000e640008001105 */
[----:B-1----:R-:W-:Y:S05]  /*3c70*/  @!P0 BRA `(.L_x_77) ;  /* 0x0000004400248947 */ /* 0x002fea0003800000 */
.L_x_76:
[----:B------:R-:W-:Y:S01]  /*3c80*/  PRMT R4, R4, 0x654, R0 ;  /* 0x0000065404047816 */ /* 0x000fe20000000000 */
[----:B------:R-:W-:Y:S01]  /*3c90*/  HFMA2 R0, -RZ, RZ, 0, 5.9604644775390625e-08 ;  /* 0x00000001ff007431 */ /* 0x000fe200000001ff */
[----:B------:R-:W-:Y:S01]  /*3ca0*/  UPRMT UR4, UR47, 0x654, UR7 ;  /* 0x000006542f047896 */ /* 0x000fe20008000007 */
[----:B------:R-:W-:Y:S02]  /*3cb0*/  IMAD.MOV.U32 R8, RZ, RZ, 0xffff ;  /* 0x0000ffffff087424 */ /* 0x000fe400078e00ff */
[----:B-1----:R-:W-:Y:S02]  /*3cc0*/  IMAD.MOV.U32 R6, RZ, RZ, 0x4 ;  /* 0x00000004ff067424 */ /* 0x002fe400078e00ff */
[----:B------:R-:W-:Y:S01]  /*3cd0*/  IMAD.SHL.U32 R9, R10, 0x20, RZ ;  /* 0x000000200a097824 */ /* 0x000fe200078e00ff */
[----:B------:R-:W-:Y:S02]  /*3ce0*/  MOV R5, UR4 ;  /* 0x0000000400057c02 */ /* 0x000fe40008000f00 */
[-C--:B------:R-:W-:Y:S01]  /*3cf0*/  SHF.L.U32 R8, R8, R10.reuse, RZ ;  /* 0x0000000a08087219 */ /* 0x080fe200000006ff */
[----:B------:R1:W-:Y:S01]  /*3d00*/  SYNCS.ARRIVE.TRANS64.RED RZ, [UR4], R6 ;  /* 0x00000006ffff79a7 */ /* 0x0003e20008000404 */
[----:B------:R-:W-:Y:S01]  /*3d10*/  SHF.L.U32 R7, R0, R10, RZ ;  /* 0x0000000a00077219 */ /* 0x000fe200000006ff */
[----:B------:R1:W-:Y:S04]  /*3d20*/  STS [UR6+0x1f0], R9 ;  /* 0x0001f009ff007988 */ /* 0x0003e80008000806 */
[----:B------:R1:W-:Y:S04]  /*3d30*/  STAS [R4.64], R10 ;  /* 0x0000000a04007dbd */ /* 0x0003e8000c0008ff */
[----:B------:R1:W-:Y:S04]  /*3d40*/  ATOMS.OR RZ, [UR5+0x14], R8 ;  /* 0x00001408ffff798c */ /* 0x0003e8000b000005 */
[----:B------:R1:W-:Y:S04]  /*3d50*/  ATOMS.OR RZ, [UR5+0x18], R7 ;  /* 0x00001807ffff798c */ /* 0x0003e8000b000005 */
[----:B------:R1:W-:Y:S02]  /*3d60*/  ATOMS.XOR RZ, [UR5+0x10], R0 ;  /* 0x00001000ffff798c */ /* 0x0003e4000b800005 */
.L_x_73:
[----:B------:R-:W-:Y:S05]  /*3d70*/  BSYNC B0 ;  /* 0x0000000000007941 */ /* 0x000fea0003800000 */
.L_x_72:
[----:B------:R-:W-:Y:S05]  /*3d80*/  BRA.U UP1, `(.L_x_78) ;  /* 0x00000001016c7547 */ /* 0x000fea000b800000 */
[----:B------:R-:W-:-:S03]  /*3d90*/  UMOV UR4, 0xffffffff ;  /* 0xffffffff00047882 */ /* 0x000fc60000000000 */
[----:B------:R-:W-:Y:S05]  /*3da0*/  BRA.DIV UR4, `(.L_x_79) ;  /* 0x0000004204f07947 */ /* 0x000fea000b800000 */
[----:B------:R-:W-:-:S13]  /*3db0*/  ELECT P0, URZ, PT ;  /* 0x0000000000ff782f */ /* 0x000fda0003800000 */
.L_x_173:
[----:B------:R-:W-:Y:S05]  /*3dc0*/  @!P0 BRA `(.L_x_78) ;  /* 0x00000000005c8947 */ /* 0x000fea0003800000 */
[----:B-1----:R-:W1:Y:S02]  /*3dd0*/  LDS R4, [UR5+0x10] ;  /* 0x00001005ff047984 */ /* 0x002e640008000800 */
[----:B-1----:R-:W-:-:S04]  /*3de0*/  SHF.L.U32 R4, R4, 0x1f, RZ ;  /* 0x0000001f04047819 */ /* 0x002fc800000006ff */
[----:B------:R-:W1:Y:S02]  /*3df0*/  SYNCS.PHASECHK.TRANS64.TRYWAIT P0, [UR5+0x8], R4 ;  /* 0x00000804ff0075a7 */ /* 0x000e640008001105 */
[----:B-1----:R-:W-:Y:S05]  /*3e00*/  @P0 BRA `(.L_x_80) ;  /* 0x0000000000080947 */ /* 0x002fea0003800000 */
[----:B------:R-:W1:Y:S02]  /*3e10*/  SYNCS.PHASECHK.TRANS64.TRYWAIT P0, [UR5+0x8], R4 ;  /* 0x00000804ff0075a7 */ /* 0x000e640008001105 */
[----:B-1----:R-:W-:Y:S05]  /*3e20*/  @!P0 BRA `(.L_x_81) ;  /* 0x0000004000f48947 */ /* 0x002fea0003800000 */
.L_x_80:
[----:B------:R-:W2:Y:S01]  /*3e30*/  LDS R6, [UR6+0x1f0] ;  /* 0x0001f006ff067984 */ /* 0x000ea20008000800 */
[----:B-1----:R-:W-:Y:S02]  /*3e40*/  HFMA2 R0, -RZ, RZ, 0, 5.9604644775390625e-08 ;  /* 0x00000001ff007431 */ /* 0x002fe400000001ff */
[----:B------:R-:W-:Y:S01]  /*3e50*/  IMAD.MOV.U32 R4, RZ, RZ, 0xffff ;  /* 0x0000ffffff047424 */ /* 0x000fe200078e00ff */
[----:B------:R-:W-:Y:S01]  /*3e60*/  UPRMT UR4, UR47, 0x654, UR7 ;  /* 0x000006542f047896 */ /* 0x000fe20008000007 */
[----:B--2---:R-:W-:-:S03]  /*3e70*/  IMAD.SHL.U32 R5, R6, 0x20, RZ ;  /* 0x0000002006057824 */ /* 0x004fc600078e00ff */
[-C--:B------:R-:W-:Y:S02]  /*3e80*/  SHF.L.U32 R4, R4, R6.reuse, RZ ;  /* 0x0000000604047219 */ /* 0x080fe400000006ff */
[----:B------:R-:W-:Y:S01]  /*3e90*/  SHF.L.U32 R6, R0, R6, RZ ;  /* 0x0000000600067219 */ /* 0x000fe200000006ff */
[----:B------:R2:W-:Y:S04]  /*3ea0*/  STS [UR6+0x1f0], R5 ;  /* 0x0001f005ff007988 */ /* 0x0005e80008000806 */
[----:B------:R2:W-:Y:S04]  /*3eb0*/  ATOMS.OR RZ, [UR5+0x14], R4 ;  /* 0x00001404ffff798c */ /* 0x0005e8000b000005 */
[----:B------:R2:W-:Y:S01]  /*3ec0*/  ATOMS.OR RZ, [UR5+0x18], R6 ;  /* 0x00001806ffff798c */ /* 0x0005e2000b000005 */
[----:B------:R-:W-:Y:S03]  /*3ed0*/  SYNCS.ARRIVE.TRANS64.RED.A1T0 RZ, [UR4], RZ ;  /* 0x000000ffffff79a7 */ /* 0x000fe60008100404 */
[----:B------:R2:W-:Y:S01]  /*3ee0*/  ATOMS.XOR RZ, [UR5+0x10], R0 ;  /* 0x00001000ffff798c */ /* 0x0005e2000b800005 */
[----:B------:R-:W-:Y:S05]  /*3ef0*/  BRA `(.L_x_78) ;  /* 0x0000000000107947 */ /* 0x000fea0003800000 */
.L_x_71:
[----:B------:R-:W-:Y:S02]  /*3f00*/  MOV R0, 0xffffffff ;  /* 0xffffffff00007802 */ /* 0x000fe40000000f00 */
[----:B------:R-:W-:-:S03]  /*3f10*/  MOV R4, 0x3f40 ;  /* 0x00003f4000047802 */ /* 0x000fc60000000f00 */
[----:B------:R1:W-:Y:S04]  /*3f20*/  STS [UR6+0x1f0], R0 ;  /* 0x0001f000ff007988 */ /* 0x0003e80008000806 */
[----:B-1---5:R-:W-:Y:S05]  /*3f30*/  CALL.REL.NOINC `($__internal_1_$__cuda_sm10x_tcgen05_guardrail_trap_phase_invalid_during_alloc) ;  /* 0x0000004400fc7944 */ /* 0x022fea0003c00000 */
.L_x_78:
[----:B------:R-:W-:Y:S05]  /*3f40*/  WARPSYNC.ALL ;  /* 0x0000000000007948 */ /* 0x000fea0003800000 */
[----:B------:R-:W3:Y:S01]  /*3f50*/  S2UR UR4, SR_CgaCtaId ;  /* 0x00000000000479c3 */ /* 0x000ee20000008800 */
[----:B------:R-:W-:Y:S01]  /*3f60*/  UMOV UR26, 0x400 ;  /* 0x00000400001a7882 */ /* 0x000fe20000000000 */
[----:B------:R-:W-:-:S06]  /*3f70*/  NOP ;  /* 0x0000000000007918 */ /* 0x000fcc0000000000 */
[----:B------:R-:W-:Y:S06]  /*3f80*/  BAR.ARV 0x6, 0xa0 ;  /* 0x0182800000007b1d */ /* 0x000fec0000002000 */
[----:B------:R-:W4:Y:S01]  /*3f90*/  LDCU UR6, c[0x0][0x38c] ;  /* 0x00007180ff0677ac */ /* 0x000f220008000800 */
[----:B------:R-:W-:Y:S01]  /*3fa0*/  LOP3.LUT R3, R3, 0xffff, RZ, 0xc0, !PT ;  /* 0x0000ffff03037812 */ /* 0x000fe200078ec0ff */
[----:B-1----:R-:W-:Y:S01]  /*3fb0*/  IMAD.MOV.U32 R9, RZ, RZ, 0x1 ;  /* 0x00000001ff097424 */ /* 0x002fe200078e00ff */
[----:B------:R-:W-:Y:S01]  /*3fc0*/  LOP3.LUT R2, R2, 0xffff, RZ, 0xc0, !PT ;  /* 0x0000ffff02027812 */ /* 0x000fe200078ec0ff */
[----:B------:R-:W-:Y:S01]  /*3fd0*/  IMAD.MOV.U32 R8, RZ, RZ, RZ ;  /* 0x000000ffff087224 */ /* 0x000fe200078e00ff */
[----:B------:R-:W-:Y:S01]  /*3fe0*/  R2UR UR28, R3 ;  /* 0x00000000031c72ca */ /* 0x000fe200000e0000 */
[----:B------:R-:W-:Y:S01]  /*3ff0*/  UMOV UR32, URZ ;  /* 0x000000ff00207c82 */ /* 0x000fe20008000000 */
[----:B------:R-:W-:-:S02]  /*4000*/  R2UR UR42, R2 ;  /* 0x00000000022a72ca */ /* 0x000fc400000e0000 */
[----:B------:R-:W-:Y:S01]  /*4010*/  CS2R R2, SRZ ;  /* 0x0000000000027805 */ /* 0x000fe2000001ff00 */
[----:B------:R-:W-:Y:S01]  /*4020*/  UMOV UR23, URZ ;  /* 0x000000ff00177c82 */ /* 0x000fe20008000000 */
[----:B---3--:R-:W-:Y:S01]  /*4030*/  ULEA UR26, UR4, UR26, 0x18 ;  /* 0x0000001a041a7291 */ /* 0x008fe2000f8ec0ff */
[----:B------:R-:W-:Y:S01]  /*4040*/  UMOV UR22, URZ ;  /* 0x000000ff00167c82 */ /* 0x000fe20008000000 */
[----:B------:R-:W-:Y:S02]  /*4050*/  UISETP.NE.AND UP3, UPT, UR48, URZ, UPT ;  /* 0x000000ff3000728c */ /* 0x000fe4000bf65270 */
[----:B------:R-:W-:Y:S02]  /*4060*/  UIADD3 UR5, UPT, UPT, UR26, 0x2400, URZ ;  /* 0x000024001a057890 */ /* 0x000fe4000fffe0ff */
[----:B------:R-:W-:-:S03]  /*4070*/  UIADD3 UR4, UPT, UPT, UR26, 0x26400, URZ ;  /* 0x000264001a047890 */ /* 0x000fc6000fffe0ff */
[----:B--2---:R-:W1:Y:S01]  /*4080*/  LDS R0, [UR26+0x1f0] ;  /* 0x0001f01aff007984 */ /* 0x004e620008000800 */
[----:B----4-:R-:W-:Y:S02]  /*4090*/  UIADD3 UR6, UPT, UPT, UR6, 0x7f, URZ ;  /* 0x0000007f06067890 */ /* 0x010fe4000fffe0ff */
[----:B------:R-:W-:Y:S02]  /*40a0*/  USHF.R.U32.HI UR5, URZ, 0x4, UR5 ;  /* 0x00000004ff057899 */ /* 0x000fe40008011605 */
[----:B------:R-:W-:Y:S02]  /*40b0*/  USHF.R.S32.HI UR33, URZ, 0x1f, UR6 ;  /* 0x0000001fff217899 */ /* 0x000fe40008011406 */
[----:B------:R-:W-:Y:S02]  /*40c0*/  USHF.R.U32.HI UR4, URZ, 0x4, UR4 ;  /* 0x00000004ff047899 */ /* 0x000fe40008011604 */
[----:B------:R-:W-:Y:S02]  /*40d0*/  ULEA.HI UR33, UR33, UR6, URZ, 0x7 ;  /* 0x0000000621217291 */ /* 0x000fe4000f8f38ff */
[----:B------:R-:W-:-:S02]  /*40e0*/  ULOP3.LUT UR5, UR5, 0x3fff, URZ, 0xc0, !UPT ;  /* 0x00003fff05057892 */ /* 0x000fc4000f8ec0ff */
[----:B------:R-:W-:Y:S02]  /*40f0*/  USHF.R.S32.HI UR33, URZ, 0x7, UR33 ;  /* 0x00000007ff217899 */ /* 0x000fe40008011421 */
[----:B------:R-:W-:Y:S02]  /*4100*/  ULOP3.LUT UR30, UR4, 0x3fff, URZ, 0xc0, !UPT ;  /* 0x00003fff041e7892 */ /* 0x000fe4000f8ec0ff */
[----:B------:R-:W-:Y:S01]  /*4110*/  UISETP.LT.AND UP0, UPT, UR33, 0x1, UPT ;  /* 0x000000012100788c */ /* 0x000fe2000bf01270 */
[----:B------:R-:W-:Y:S01]  /*4120*/  UMOV UR40, 0x0 ;  /* 0x0000000000287882 */ /* 0x000fe20000000000 */
[----:B------:R-:W-:Y:S01]  /*4130*/  UMOV UR41, 0x8100490 ;  /* 0x0810049000297882 */ /* 0x000fe20000000000 */
[----:B------:R-:W-:Y:S02]  /*4140*/  ULOP3.LUT UR29, UR5, 0x10000, URZ, 0xfc, !UPT ;  /* 0x00010000051d7892 */ /* 0x000fe4000f8efcff */
[----:B------:R-:W-:Y:S02]  /*4150*/  ULOP3.LUT UR30, UR30, 0x10000, URZ, 0xfc, !UPT ;  /* 0x000100001e1e7892 */ /* 0x000fe4000f8efcff */
[----:B------:R-:W-:Y:S01]  /*4160*/  USEL UR43, UR33, 0x1, !UP0 ;  /* 0x00000001212b7887 */ /* 0x000fe2000c000000 */
[----:B------:R-:W-:Y:S01]  /*4170*/  UMOV UR38, 0x0 ;  /* 0x0000000000267882 */ /* 0x000fe20000000000 */
[----:B------:R-:W-:Y:S01]  /*4180*/  UMOV UR39, 0x8100490 ;  /* 0x0810049000277882 */ /* 0x000fe20000000000 */
[----:B------:R-:W-:Y:S01]  /*4190*/  UMOV UR36, 0x0 ;  /* 0x0000000000247882 */ /* 0x000fe20000000000 */
[----:B------:R-:W-:Y:S01]  /*41a0*/  UMOV UR37, 0x8100490 ;  /* 0x0810049000257882 */ /* 0x000fe20000000000 */
[----:B------:R-:W-:Y:S01]  /*41b0*/  UMOV UR34, 0x0 ;  /* 0x0000000000227882 */ /* 0x000fe20000000000 */
[----:B------:R-:W-:Y:S01]  /*41c0*/  UMOV UR35, 0x8100490 ;  /* 0x0810049000237882 */ /* 0x000fe20000000000 */
[----:B-1----:R-:W-:-:S15]  /*41d0*/  R2UR UR44, R0 ;  /* 0x00000000002c72ca */ /* 0x002fde00000e0000 */
.L_x_89:
[C---:B------:R-:W-:Y:S02]  /*41e0*/  LEA R0, R8.reuse, UR26, 0x3 ;  /* 0x0000001a08007c11 */ /* 0x040fe4000f8e18ff */
[----:B------:R-:W-:Y:S02]  /*41f0*/  SHF.L.U32 R4, R3, 0x1f, RZ ;  /* 0x0000001f03047819 */ /* 0x000fe400000006ff */
[----:B------:R-:W-:Y:S02]  /*4200*/  LEA R5, R8, UR26, 0x4 ;  /* 0x0000001a08057c11 */ /* 0x000fe4000f8e20ff */
[----:B------:R-:W1:Y:S02]  /*4210*/  SYNCS.PHASECHK.TRANS64.TRYWAIT P0, [R0+URZ+0x140], R4 ;  /* 0x00014004000075a7 */ /* 0x000e6400080011ff */
[----:B-1-3--:R-:W-:Y:S05]  /*4220*/  @!P0 BRA `(.L_x_82) ;  /* 0x00000040000c8947 */ /* 0x00afea0003800000 */
.L_x_174:
[----:B-1----:R-:W1:Y:S01]  /*4230*/  LDS.128 R4, [R5+0x1d0] ;  /* 0x0001d00005047984 */ /* 0x002e620000000c00 */
[----:B------:R-:W-:Y:S02]  /*4240*/  VIADD R0, R0, 0x150 ;  /* 0x0000015000007836 */ /* 0x000fe40000000000 */
[----:B------:R-:W-:Y:S01]  /*4250*/  VIADD R8, R8, 0x1 ;  /* 0x0000000108087836 */ /* 0x000fe20000000000 */
[----:B------:R-:W-:Y:S01]  /*4260*/  @!PT LDS RZ, [RZ] ;  /* 0x00000000fffff984 */ /* 0x000fe20000000800 */
[----:B------:R-:W-:Y:S01]  /*4270*/  @!PT LDS RZ, [RZ] ;  /* 0x00000000fffff984 */ /* 0x000fe20000000800 */
[----:B------:R-:W-:Y:S01]  /*4280*/  @!PT LDS RZ, [RZ] ;  /* 0x00000000fffff984 */ /* 0x000fe20000000800 */
[----:B------:R-:W-:Y:S01]  /*4290*/  @!PT LDS RZ, [RZ] ;  /* 0x00000000fffff984 */ /* 0x000fe20000000800 */
[----:B------:R2:W-:Y:S06]  /*42a0*/  MEMBAR.ALL.CTA ;  /* 0x0000000000007992 */ /* 0x0005ec0000008000 */
[----:B--2---:R-:W2:Y:S01]  /*42b0*/  FENCE.VIEW.ASYNC.S ;  /* 0x00000000000073c6 */ /* 0x004ea20000000000 */
[----:B------:R-:W-:-:S04]  /*42c0*/  PRMT R0, RZ, 0x654, R0 ;  /* 0x00000654ff007816 */ /* 0x000fc80000000000 */
[----:B--2---:R2:W-:Y:S01]  /*42d0*/  SYNCS.ARRIVE.TRANS64.RED.A1T0 RZ, [R0+URZ], RZ ;  /* 0x000000ff00ff79a7 */ /* 0x0045e200081004ff */
[----:B-1----:R-:W-:Y:S01]  /*42e0*/  LOP3.LUT P1, RZ, R6, 0x1, RZ, 0xc0, !PT ;  /* 0x0000000106ff7812 */ /* 0x002fe2000782c0ff */
[----:B--2---:R-:W-:-:S12]  /*42f0*/  BRA.U UP3, `(.L_x_83) ;  /* 0x0000000503087547 */ /* 0x004fd8000b800000 */
[----:B------:R-:W1:Y:S01]  /*4300*/  LDCU UR4, c[0x0][0x38c] ;  /* 0x00007180ff0477ac */ /* 0x000e620008000800 */
[----:B------:R-:W-:Y:S02]  /*4310*/  PLOP3.LUT P2, PT, PT, PT, PT, 0x80, 0x8 ;  /* 0x000000000008781c */ /* 0x000fe40003f4f070 */
[----:B------:R-:W-:Y:S01]  /*4320*/  SHF.L.U32 R4, R9, 0x1f, RZ ;  /* 0x0000001f09047819 */ /* 0x000fe200000006ff */
[----:B------:R-:W-:Y:S02]  /*4330*/  ULEA UR31, UR32, UR26, 0x3 ;  /* 0x0000001a201f7291 */ /* 0x000fe4000f8e18ff */
[----:B------:R-:W-:Y:S02]  /*4340*/  ULEA UR11, UR32, UR44, 0x5 ;  /* 0x0000002c200b7291 */ /* 0x000fe4000f8e28ff */
[----:B-1----:R-:W-:-:S06]  /*4350*/  UISETP.GE.AND UP0, UPT, UR4, 0x1, UPT ;  /* 0x000000010400788c */ /* 0x002fcc000bf06270 */
[----:B------:R-:W-:-:S05]  /*4360*/  PLOP3.LUT P0, PT, PT, PT, UP0, 0x80, 0x8 ;  /* 0x000000000008781c */ /* 0x000fca0003f0f008 */
[----:B------:R-:W-:-:S08]  /*4370*/  @UP0 ULEA UR4, UR23, UR26, 0x3 ;  /* 0x0000001a17040291 */ /* 0x000fd0000f8e18ff */
[----:B------:R-:W-:-:S04]  /*4380*/  @P0 SHF.L.U32 R0, R2, 0x1f, RZ ;  /* 0x0000001f02000819 */ /* 0x000fc800000006ff */
[----:B------:R1:W2:Y:S01]  /*4390*/  @P0 SYNCS.PHASECHK.TRANS64.TRYWAIT P2, [UR4], R0 ;  /* 0x00000000ff0005a7 */ /* 0x0002a20008041104 */
[----:B------:R-:W3:Y:S02]  /*43a0*/  SYNCS.PHASECHK.TRANS64.TRYWAIT P0, [UR31+0x180], R4 ;  /* 0x00018004ff0075a7 */ /* 0x000ee4000800111f */
[----:B-123--:R-:W-:Y:S05]  /*43b0*/  @!P0 BRA `(.L_x_84) ;  /* 0x0000003c00bc8947 */ /* 0x00efea0003800000 */
.L_x_176:
[----:B------:R-:W-:Y:S01]  /*43c0*/  UMOV UR27, UR22 ;  /* 0x00000016001b7c82 */ /* 0x000fe20008000000 */
[----:B------:R-:W-:Y:S05]  /*43d0*/  BRA.U !UP0, `(.L_x_85) ;  /* 0x0000000108c07547 */ /* 0x000fea000b800000 */
[----:B------:R-:W-:Y:S02]  /*43e0*/  UIADD3 UR27, UPT, UPT, UR43, UR22, URZ ;  /* 0x000000162b1b7290 */ /* 0x000fe4000fffe0ff */
[----:B------:R-:W-:Y:S01]  /*43f0*/  UPLOP3.LUT UP2, UPT, UPT, UPT, UPT, 0x40, 0x4 ;  /* 0x000000000004789c */ /* 0x000fe20003f4e870 */
[----:B------:R-:W-:Y:S01]  /*4400*/  UMOV UR24, UR33 ;  /* 0x0000002100187c82 */ /* 0x000fe20008000000 */
[----:B------:R-:W-:-:S09]  /*4410*/  UMOV UR10, UR23 ;  /* 0x00000017000a7c82 */ /* 0x000fd20008000000 */
.L_x_88:
[----:B--2---:R-:W-:Y:S01]  /*4420*/  ULEA UR5, UR10, UR26, 0x3 ;  /* 0x0000001a0a057291 */ /* 0x004fe2000f8e18ff */
[----:B---3--:R-:W-:Y:S11]  /*4430*/  @P2 BRA `(.L_x_86) ;  /* 0x00000000000c2947 */ /* 0x008ff60003800000 */
[----:B-1----:R-:W-:Y:S04]  /*4440*/  SHF.L.U32 R4, R2, 0x1f, RZ ;  /* 0x0000001f02047819 */ /* 0x002fe800000006ff */
[----:B------:R-:W1:Y:S02]  /*4450*/  SYNCS.PHASECHK.TRANS64.TRYWAIT P0, [UR5], R4 ;  /* 0x00000004ff0075a7 */ /* 0x000e640008001105 */
[----:B-1----:R-:W-:Y:S05]  /*4460*/  @!P0 BRA `(.L_x_87) ;  /* 0x0000003c00a88947 */ /* 0x002fea0003800000 */
.L_x_86:
[----:B------:R-:W-:Y:S01]  /*4470*/  UISETP.NE.AND UP0, UPT, UR24, 0x1, UPT ;  /* 0x000000011800788c */ /* 0x000fe2000bf05270 */
[----:B------:R-:W-:Y:S01]  /*4480*/  PLOP3.LUT P2, PT, PT, PT, PT, 0x80, 0x8 ;  /* 0x000000000008781c */ /* 0x000fe20003f4f070 */
[----:B------:R-:W-:Y:S02]  /*4490*/  UIADD3 UR4, UPT, UPT, UR10, 0x1, URZ ;  /* 0x000000010a047890 */ /* 0x000fe4000fffe0ff */
[----:B------:R-:W-:Y:S02]  /*44a0*/  UIADD3 UR25, UPT, UPT, UR5, 0x90, URZ ;  /* 0x0000009005197890 */ /* 0x000fe4000fffe0ff */
[----:B------:R-:W-:Y:S01]  /*44b0*/  UISETP.NE.AND UP1, UPT, UR4, 0x12, UPT ;  /* 0x000000120400788c */ /* 0x000fe2000bf25270 */
[----:B------:R-:W-:Y:S01]  /*44c0*/  PLOP3.LUT P0, PT, PT, PT, UP0, 0x80, 0x8 ;  /* 0x000000000008781c */ /* 0x000fe20003f0f008 */
[----:B------:R-:W-:Y:S02]  /*44d0*/  UIADD3 UR22, UPT, UPT, UR22, 0x1, URZ ;  /* 0x0000000116167890 */ /* 0x000fe4000fffe0ff */
[----:B------:R-:W-:Y:S02]  /*44e0*/  USEL UR6, URZ, 0x1, UP1 ;  /* 0x00000001ff067887 */ /* 0x000fe40008800000 */
[----:B------:R-:W-:Y:S02]  /*44f0*/  USEL UR23, UR4, URZ, UP1 ;  /* 0x000000ff04177287 */ /* 0x000fe40008800000 */
[----:B------:R-:W-:Y:S02]  /*4500*/  UIADD3 UR24, UPT, UPT, UR24, -0x1, URZ ;  /* 0xffffffff18187890 */ /* 0x000fe4000fffe0ff */
[----:B------:R-:W-:Y:S01]  /*4510*/  @UP0 ULEA UR4, UR23, UR26, 0x3 ;  /* 0x0000001a17040291 */ /* 0x000fe2000f8e18ff */
[----:B------:R-:W-:Y:S01]  /*4520*/  LOP3.LUT R2, R2, UR6, RZ, 0x3c, !PT ;  /* 0x0000000602027c12 */ /* 0x000fe2000f8e3cff */
[----:B------:R-:W-:Y:S02]  /*4530*/  ULEA UR6, UR10, UR30, 0x8 ;  /* 0x0000001e0a067291 */ /* 0x000fe4000f8e40ff */
[----:B------:R-:W-:Y:S01]  /*4540*/  UISETP.NE.AND UP0, UPT, UR22, UR27, UPT ;  /* 0x0000001b1600728c */ /* 0x000fe2000bf05270 */
[----:B-1----:R-:W-:Y:S01]  /*4550*/  @P0 SHF.L.U32 R0, R2, 0x1f, RZ ;  /* 0x0000001f02000819 */ /* 0x002fe200000006ff */
[----:B------:R-:W-:Y:S02]  /*4560*/  UIADD3 UR20, UPT, UPT, UR6, 0x2, URZ ;  /* 0x0000000206147890 */ /* 0x000fe4000fffe0ff */
[----:B------:R-:W-:Y:S01]  /*4570*/  UIADD3 UR16, UPT, UPT, UR6, 0x4, URZ ;  /* 0x0000000406107890 */ /* 0x000fe2000fffe0ff */
[----:B------:R2:W3:Y:S01]  /*4580*/  @P0 SYNCS.PHASECHK.TRANS64.TRYWAIT P2, [UR4], R0 ;  /* 0x00000000ff0005a7 */ /* 0x0004e20008041104 */
[----:B------:R-:W-:Y:S02]  /*4590*/  ULEA UR4, UR10, UR29, 0x9 ;  /* 0x0000001d0a047291 */ /* 0x000fe4000f8e48ff */
[----:B------:R-:W-:Y:S02]  /*45a0*/  UIADD3 UR12, UPT, UPT, UR6, 0x6, URZ ;  /* 0x00000006060c7890 */ /* 0x000fe4000fffe0ff */
[----:B------:R-:W-:Y:S02]  /*45b0*/  UIADD3 UR18, UPT, UPT, UR4, 0x2, URZ ;  /* 0x0000000204127890 */ /* 0x000fe4000fffe0ff */
[----:B------:R-:W-:Y:S02]  /*45c0*/  UIADD3 UR14, UPT, UPT, UR4, 0x4, URZ ;  /* 0x00000004040e7890 */ /* 0x000fe4000fffe0ff */
[----:B------:R-:W-:Y:S01]  /*45d0*/  UIADD3 UR8, UPT, UPT, UR4, 0x6, URZ ;  /* 0x0000000604087890 */ /* 0x000fe2000fffe0ff */
[----:B------:R-:W-:Y:S01]  /*45e0*/  UMOV UR7, 0x40004040 ;  /* 0x4000404000077882 */ /* 0x000fe20000000000 */
[----:B------:R-:W-:Y:S01]  /*45f0*/  UMOV UR5, 0x40004040 ;  /* 0x4000404000057882 */ /* 0x000fe20000000000 */
[----:B------:R-:W-:Y:S01]  /*4600*/  UMOV UR21, 0x40004040 ;  /* 0x4000404000157882 */ /* 0x000fe20000000000 */
[----:B------:R2:W-:Y:S01]  /*4610*/  UTCQMMA.2CTA gdesc[UR4], gdesc[UR6], tmem[UR11], tmem[UR40], idesc[UR41], UP2 ;  /* 0x00ff2806040075ea */ /* 0x0005e2000920030b */
[----:B------:R-:W-:Y:S01]  /*4620*/  UPLOP3.LUT UP2, UPT, UPT, UPT, UPT, 0x80, 0x8 ;  /* 0x000000000008789c */ /* 0x000fe20003f4f070 */
[----:B------:R-:W-:Y:S01]  /*4630*/  UMOV UR19, 0x40004040 ;  /* 0x4000404000137882 */ /* 0x000fe20000000000 */
[----:B------:R-:W-:Y:S01]  /*4640*/  UMOV UR17, 0x40004040 ;  /* 0x4000404000117882 */ /* 0x000fe20000000000 */
[----:B------:R2:W-:Y:S01]  /*4650*/  UTCQMMA.2CTA gdesc[UR18], gdesc[UR20], tmem[UR11], tmem[UR38], idesc[UR39], UPT ;  /* 0x00ff2614120075ea */ /* 0x0005e2000ba0030b */
[----:B------:R-:W-:Y:S01]  /*4660*/  UMOV UR15, 0x40004040 ;  /* 0x40004040000f7882 */ /* 0x000fe20000000000 */
[----:B------:R-:W-:Y:S01]  /*4670*/  UMOV UR13, 0x40004040 ;  /* 0x40004040000d7882 */ /* 0x000fe20000000000 */
[----:B------:R-:W-:Y:S01]  /*4680*/  UMOV UR9, 0x40004040 ;  /* 0x4000404000097882 */ /* 0x000fe20000000000 */
[----:B------:R2:W-:Y:S01]  /*4690*/  UTCQMMA.2CTA gdesc[UR14], gdesc[UR16], tmem[UR11], tmem[UR36], idesc[UR37], UPT ;  /* 0x00ff24100e0075ea */ /* 0x0005e2000ba0030b */
[----:B------:R2:W-:Y:S01]  /*46a0*/  UTCQMMA.2CTA gdesc[UR8], gdesc[UR12], tmem[UR11], tmem[UR34], idesc[UR35], UPT ;  /* 0x00ff220c080075ea */ /* 0x0005e2000ba0030b */
[----:B------:R2:W-:Y:S01]  /*46b0*/  UTCBAR.2CTA.MULTICAST [UR25], URZ, UR28 ;  /* 0x000000ff190073e9 */ /* 0x0005e2000820081c */
[----:B------:R-:W-:Y:S01]  /*46c0*/  UMOV UR10, UR23 ;  /* 0x00000017000a7c82 */ /* 0x000fe20008000000 */
[----:B------:R-:W-:Y:S05]  /*46d0*/  BRA.U UP0, `(.L_x_88) ;  /* 0xfffffffd00507547 */ /* 0x000fea000b83ffff */
.L_x_85:
[----:B--2---:R-:W-:Y:S01]  /*46e0*/  UIADD3 UR4, UPT, UPT, UR31, 0x160, URZ ;  /* 0x000001601f047890 */ /* 0x004fe2000fffe0ff */
[----:B------:R-:W-:-:S08]  /*46f0*/  UMOV UR22, UR27 ;  /* 0x0000001b00167c82 */ /* 0x000fd00008000000 */
[----:B------:R2:W-:Y:S01]  /*4700*/  UTCBAR.2CTA.MULTICAST [UR4], URZ, UR42 ;  /* 0x000000ff040073e9 */ /* 0x0005e2000820082a */
[----:B------:R-:W-:Y:S02]  /*4710*/  NOP ;  /* 0x0000000000007918 */ /* 0x000fe40000000000 */
.L_x_83:
[----:B--2---:R-:W-:Y:S01]  /*4720*/  UIADD3 UR4, UPT, UPT, UR32, 0x1, URZ ;  /* 0x0000000120047890 */ /* 0x004fe2000fffe0ff */
[----:B------:R-:W-:-:S03]  /*4730*/  ISETP.NE.AND P0, PT, R8, 0x2, PT ;  /* 0x000000020800780c */ /* 0x000fc60003f05270 */
[----:B------:R-:W-:Y:S01]  /*4740*/  UISETP.NE.AND UP0, UPT, UR4, 0x4, UPT ;  /* 0x000000040400788c */ /* 0x000fe2000bf05270 */
[----:B-1----:R-:W-:Y:S02]  /*4750*/  SEL R0, RZ, 0x1, P0 ;  /* 0x00000001ff007807 */ /* 0x002fe40000000000 */
[----:B------:R-:W-:Y:S01]  /*4760*/  SEL R8, R8, RZ, P0 ;  /* 0x000000ff08087207 */ /* 0x000fe20000000000 */
[----:B------:R-:W-:Y:S01]  /*4770*/  USEL UR5, URZ, 0x1, UP0 ;  /* 0x00000001ff057887 */ /* 0x000fe20008000000 */
[----:B------:R-:W-:Y:S01]  /*4780*/  LOP3.LUT R3, R3, R0, RZ, 0x3c, !PT ;  /* 0x0000000003037212 */ /* 0x000fe200078e3cff */
[----:B------:R-:W-:-:S04]  /*4790*/  USEL UR32, UR4, URZ, UP0 ;  /* 0x000000ff04207287 */ /* 0x000fc80008000000 */
[----:B------:R-:W-:Y:S01]  /*47a0*/  LOP3.LUT R9, R9, UR5, RZ, 0x3c, !PT ;  /* 0x0000000509097c12 */ /* 0x000fe2000f8e3cff */
[----:B------:R-:W-:Y:S07]  /*47b0*/  @P1 BRA `(.L_x_89) ;  /* 0xfffffff800881947 */ /* 0x000fee000383ffff */
[----:B------:R-:W1:Y:S01]  /*47c0*/  S2UR UR8, SR_CgaCtaId ;  /* 0x00000000000879c3 */ /* 0x000e620000008800 */
[----:B------:R-:W-:Y:S01]  /*47d0*/  ELECT P0, URZ, PT ;  /* 0x0000000000ff782f */ /* 0x000fe20003800000 */
[----:B------:R-:W-:Y:S01]  /*47e0*/  HFMA2 R0, -RZ, RZ, 0, 5.9604644775390625e-08 ;  /* 0x00000001ff007431 */ /* 0x000fe200000001ff */
[----:B------:R-:W-:-:S05]  /*47f0*/  UMOV UR4, 0x40 ;  /* 0x0000004000047882 */ /* 0x000fca0000000000 */
[----:B------:R-:W-:Y:S01]  /*4800*/  UVIRTCOUNT.DEALLOC.SMPOOL 0x80 ;  /* 0x000000800000784c */ /* 0x000fe20000000000 */
[----:B------:R-:W-:Y:S02]  /*4810*/  UISETP.NE.AND UP1, UPT, UR48, URZ, UPT ;  /* 0x000000ff3000728c */ /* 0x000fe4000bf25270 */
[----:B-1----:R-:W-:-:S09]  /*4820*/  ULEA UR8, UR8, UR4, 0x18 ;  /* 0x0000000408087291 */ /* 0x002fd2000f8ec0ff */
[----:B------:R1:W-:Y:S01]  /*4830*/  @P0 STS.U8 [UR8+0x1c], R0 ;  /* 0x00001c00ff000988 */ /* 0x0003e20008000008 */
[----:B------:R-:W-:Y:S05]  /*4840*/  BRA.U UP1, `(.L_x_90) ;  /* 0x0000000101a07547 */ /* 0x000fea000b800000 */
[----:B------:R-:W-:Y:S01]  /*4850*/  UIADD3 UR7, UPT, UPT, UR26, 0x180, URZ ;  /* 0x000001801a077890 */ /* 0x000fe2000fffe0ff */
[----:B------:R-:W-:-:S03]  /*4860*/  SHF.L.U32 R2, R9, 0x1f, RZ ;  /* 0x0000001f09027819 */ /* 0x000fc600000006ff */
[----:B------:R-:W-:-:S09]  /*4870*/  ULEA UR4, UR32, UR7, 0x3 ;  /* 0x0000000720047291 */ /* 0x000fd2000f8e18ff */
[----:B------:R-:W2:Y:S02]  /*4880*/  SYNCS.PHASECHK.TRANS64.TRYWAIT P0, [UR4], R2 ;  /* 0x00000002ff0075a7 */ /* 0x000ea40008001104 */
[----:B--2---:R-:W-:Y:S05]  /*4890*/  @!P0 BRA `(.L_x_91) ;  /* 0x0000003800b48947 */ /* 0x004fea0003800000 */
.L_x_179:
        /* <DEDUP_REMOVED lines=9> */
.L_x_181:
        /* <DEDUP_REMOVED lines=9> */
.L_x_183:
[----:B------:R-:W-:-:S04]  /*49c0*/  UIADD3 UR4, UPT, UPT, UR4, 0x1, URZ ;  /* 0x0000000104047890 */ /* 0x000fc8000fffe0ff */
[----:B------:R-:W-:-:S04]  /*49d0*/  UISETP.NE.AND UP0, UPT, UR4, 0x4, UPT ;  /* 0x000000040400788c */ /* 0x000fc8000bf05270 */
[----:B------:R-:W-:Y:S02]  /*49e0*/  USEL UR5, URZ, 0x1, UP0 ;  /* 0x00000001ff057887 */ /* 0x000fe40008000000 */
[----:B------:R-:W-:-:S04]  /*49f0*/  USEL UR4, UR4, URZ, UP0 ;  /* 0x000000ff04047287 */ /* 0x000fc80008000000 */
[----:B------:R-:W-:Y:S01]  /*4a00*/  ULEA UR4, UR4, UR7, 0x3 ;  /* 0x0000000704047291 */ /* 0x000fe2000f8e18ff */
[----:B------:R-:W-:-:S04]  /*4a10*/  LOP3.LUT R2, R2, UR5, RZ, 0x3c, !PT ;  /* 0x0000000502027c12 */ /* 0x000fc8000f8e3cff */
[----:B------:R-:W-:Y:S01]  /*4a20*/  SHF.L.U32 R2, R2, 0x1f, RZ ;  /* 0x0000001f02027819 */ /* 0x000fe200000006ff */
[----:B-1----:R-:W-:-:S04]  /*4a30*/  IMAD.U32 R0, RZ, RZ, UR4 ;  /* 0x00000004ff007e24 */ /* 0x002fc8000f8e00ff */
[----:B------:R1:W2:Y:S03]  /*4a40*/  SYNCS.PHASECHK.TRANS64.TRYWAIT P0, [R0+URZ], R2 ;  /* 0x00000002000075a7 */ /* 0x0002a600080011ff */
[----:B--2---:R-:W-:Y:S05]  /*4a50*/  @!P0 NANOSLEEP.SYNCS 0x989680 ;  /* 0x009896800000895d */ /* 0x004fea0003900000 */
[----:B------:R-:W2:Y:S02]  /*4a60*/  @!P0 SYNCS.PHASECHK.TRANS64 P0, [R0+URZ], R2 ;  /* 0x00000002000085a7 */ /* 0x000ea400080010ff */
[----:B--2---:R-:W-:Y:S05]  /*4a70*/  @P0 BRA `(.L_x_94) ;  /* 0x0000000000200947 */ /* 0x004fea0003800000 */
.L_x_95:
[----:B--2---:R2:W4:Y:S02]  /*4a80*/  SYNCS.PHASECHK.TRANS64.TRYWAIT P0, [R0+URZ], R2 ;  /* 0x00000002000075a7 */ /* 0x00452400080011ff */
[----:B----4-:R-:W-:Y:S05]  /*4a90*/  @!P0 NANOSLEEP.SYNCS 0x989680 ;  /* 0x009896800000895d */ /* 0x010fea0003900000 */
[----:B------:R-:W4:Y:S02]  /*4aa0*/  @!P0 SYNCS.PHASECHK.TRANS64 P0, [R0+URZ], R2 ;  /* 0x00000002000085a7 */ /* 0x000f2400080010ff */
[----:B----4-:R-:W-:Y:S05]  /*4ab0*/  @!P0 BRA `(.L_x_95) ;  /* 0xfffffffc00f08947 */ /* 0x010fea000383ffff */
[----:B------:R-:W-:Y:S05]  /*4ac0*/  BRA `(.L_x_94) ;  /* 0x00000000000c7947 */ /* 0x000fea0003800000 */
.L_x_90:
[----:B------:R-:W-:-:S04]  /*4ad0*/  UIADD3 UR4, UPT, UPT, UR26, 0x1c0, URZ ;  /* 0x000001c01a047890 */ /* 0x000fc8000fffe0ff */
[----:B------:R-:W-:-:S09]  /*4ae0*/  UPRMT UR4, UR47, 0x654, UR4 ;  /* 0x000006542f047896 */ /* 0x000fd20008000004 */
[----:B------:R-:W-:Y:S03]  /*4af0*/  SYNCS.ARRIVE.TRANS64.RED.A1T0 RZ, [UR4], RZ ;  /* 0x000000ffffff79a7 */ /* 0x000fe60008100404 */
.L_x_94:
[----:B-12---:R-:W-:Y:S01]  /*4b00*/  SHF.L.U32 R2, RZ, 0x1f, RZ ;  /* 0x0000001fff027819 */ /* 0x006fe200000006ff */
[----:B------:R-:W-:Y:S01]  /*4b10*/  UIADD3 UR4, UPT, UPT, UR26, 0x1c0, URZ ;  /* 0x000001c01a047890 */ /* 0x000fe2000fffe0ff */
[----:B------:R-:W-:Y:S02]  /*4b20*/  PLOP3.LUT P0, PT, PT, PT, UP1, 0x80, 0x8 ;  /* 0x000000000008781c */ /* 0x000fe40003f0f018 */
[----:B------:R-:W1:Y:S02]  /*4b30*/  SYNCS.PHASECHK.TRANS64.TRYWAIT P1, [UR26+0x1c0], R2 ;  /* 0x0001c002ff0075a7 */ /* 0x000e64000802111a */
[----:B-1----:R-:W-:Y:S09]  /*4b40*/  @!P1 BRA `(.L_x_96) ;  /* 0x0000003800509947 */ /* 0x002ff20003800000 */
.L_x_185:
[----:B------:R-:W-:Y:S01]  /*4b50*/  @!UP1 UPRMT UR4, UR47, 0x654, UR4 ;  /* 0x000006542f049896 */ /* 0x000fe20008000004 */
[----:B------:R-:W-:Y:S01]  /*4b60*/  UMOV UR5, 0xffff ;  /* 0x0000ffff00057882 */ /* 0x000fe20000000000 */
[----:B------:R-:W-:-:S07]  /*4b70*/  UMOV UR6, 0x1 ;  /* 0x0000000100067882 */ /* 0x000fce0000000000 */
[----:B------:R-:W-:Y:S01]  /*4b80*/  @!P0 SYNCS.ARRIVE.TRANS64.RED.A1T0 RZ, [UR4], RZ ;  /* 0x000000ffffff89a7 */ /* 0x000fe20008100404 */
[----:B------:R-:W-:Y:S01]  /*4b90*/  NOP ;  /* 0x0000000000007918 */ /* 0x000fe20000000000 */
[----:B-1----:R-:W1:Y:S01]  /*4ba0*/  LDS R0, [UR8+0x14] ;  /* 0x00001408ff007984 */ /* 0x002e620008000800 */
[----:B------:R-:W-:-:S04]  /*4bb0*/  ULOP3.LUT UR4, UR44, 0xffff, URZ, 0xc0, !UPT ;  /* 0x0000ffff2c047892 */ /* 0x000fc8000f8ec0ff */
[----:B------:R-:W-:-:S04]  /*4bc0*/  USHF.R.U32.HI UR4, URZ, 0x5, UR4 ;  /* 0x00000005ff047899 */ /* 0x000fc80008011604 */
[----:B------:R-:W-:Y:S02]  /*4bd0*/  USHF.L.U32 UR5, UR5, UR4, URZ ;  /* 0x0000000405057299 */ /* 0x000fe400080006ff */
[----:B------:R-:W-:-:S04]  /*4be0*/  USHF.L.U32 UR4, UR6, UR4, URZ ;  /* 0x0000000406047299 */ /* 0x000fc800080006ff */
[----:B-1----:R-:W-:-:S04]  /*4bf0*/  LOP3.LUT R0, R0, UR5, RZ, 0xc0, !PT ;  /* 0x0000000500007c12 */ /* 0x002fc8000f8ec0ff */
[----:B------:R-:W-:-:S13]  /*4c00*/  ISETP.NE.AND P0, PT, R0, UR5, PT ;  /* 0x0000000500007c0c */ /* 0x000fda000bf05270 */
[----:B------:R-:W-:Y:S05]  /*4c10*/  @P0 BRA `(.L_x_97) ;  /* 0x0000000000580947 */ /* 0x000fea0003800000 */
[----:B------:R-:W1:Y:S02]  /*4c20*/  LDS R0, [UR8+0x18] ;  /* 0x00001808ff007984 */ /* 0x000e640008000800 */
[----:B-1----:R-:W-:-:S04]  /*4c30*/  LOP3.LUT R0, R0, UR4, RZ, 0xc0, !PT ;  /* 0x0000000400007c12 */ /* 0x002fc8000f8ec0ff */
[----:B------:R-:W-:-:S13]  /*4c40*/  ISETP.NE.AND P0, PT, R0, UR4, PT ;  /* 0x0000000400007c0c */ /* 0x000fda000bf05270 */
[----:B------:R-:W-:Y:S05]  /*4c50*/  @P0 BRA `(.L_x_98) ;  /* 0x00000000003c0947 */ /* 0x000fea0003800000 */
[----:B------:R-:W1:Y:S01]  /*4c60*/  S2R R2, SR_LANEID ;  /* 0x0000000000027919 */ /* 0x000e620000000000 */
[----:B------:R-:W-:-:S06]  /*4c70*/  ULOP3.LUT UR5, URZ, UR5, URZ, 0x33, !UPT ;  /* 0x00000005ff057292 */ /* 0x000fcc000f8e33ff */
[----:B------:R-:W-:-:S04]  /*4c80*/  IMAD.U32 R0, RZ, RZ, UR5 ;  /* 0x00000005ff007e24 */ /* 0x000fc8000f8e00ff */
[----:B------:R2:W4:Y:S02]  /*4c90*/  REDUX UR7, R0 ;  /* 0x00000000000773c4 */ /* 0x0005240000000000 */
[----:B------:R1:W-:Y:S01]  /*4ca0*/  UTCATOMSWS.AND URZ, UR5 ;  /* 0x0000000500ff79e3 */ /* 0x0003e20008000000 */
[----:B--2---:R-:W-:Y:S01]  /*4cb0*/  LOP3.LUT R0, RZ, UR4, RZ, 0x33, !PT ;  /* 0x00000004ff007c12 */ /* 0x004fe2000f8e33ff */
[----:B------:R-:W-:Y:S02]  /*4cc0*/  VOTEU.ANY UR4, UPT, PT ;  /* 0x0000000000047886 */ /* 0x000fe400038e0100 */
[----:B------:R-:W-:Y:S02]  /*4cd0*/  UFLO.U32 UR4, UR4 ;  /* 0x00000004000472bd */ /* 0x000fe400080e0000 */
[----:B------:R-:W2:Y:S04]  /*4ce0*/  REDUX UR6, R0 ;  /* 0x00000000000673c4 */ /* 0x000ea80000000000 */
[----:B-1----:R-:W-:-:S02]  /*4cf0*/  ISETP.EQ.U32.AND P0, PT, R2, UR4, PT ;  /* 0x0000000402007c0c */ /* 0x002fc4000bf02070 */
[----:B----4-:R-:W-:-:S11]  /*4d00*/  MOV R2, UR7 ;  /* 0x0000000700027c02 */ /* 0x010fd60008000f00 */
[----:B------:R1:W-:Y:S01]  /*4d10*/  @P0 ATOMS.AND RZ, [UR8+0x14], R2 ;  /* 0x00001402ffff098c */ /* 0x0003e2000a800008 */
[----:B--2---:R-:W-:-:S05]  /*4d20*/  IMAD.U32 R0, RZ, RZ, UR6 ;  /* 0x00000006ff007e24 */ /* 0x004fca000f8e00ff */
[----:B------:R1:W-:Y:S01]  /*4d30*/  @P0 ATOMS.AND RZ, [UR8+0x18], R0 ;  /* 0x00001800ffff098c */ /* 0x0003e2000a800008 */
[----:B------:R-:W-:Y:S05]  /*4d40*/  BRA `(.L_x_99) ;  /* 0x0000000000147947 */ /* 0x000fea0003800000 */
.L_x_98:
[----:B------:R-:W-:Y:S02]  /*4d50*/  MOV R2, 0x4d70 ;  /* 0x00004d7000027802 */ /* 0x000fe40000000f00 */
[----:B---3-5:R-:W-:Y:S05]  /*4d60*/  CALL.REL.NOINC `($__internal_0_$__cuda_sm10x_tcgen05_guardrail_trap_col_being_dealloced_not_returned_by_alloc) ;  /* 0x0000003800647944 */ /* 0x028fea0003c00000 */
[----:B------:R-:W-:Y:S05]  /*4d70*/  BRA `(.L_x_99) ;  /* 0x0000000000087947 */ /* 0x000fea0003800000 */
.L_x_97:
[----:B------:R-:W-:Y:S02]  /*4d80*/  MOV R2, 0x4da0 ;  /* 0x00004da000027802 */ /* 0x000fe40000000f00 */
[----:B---3-5:R-:W-:Y:S05]  /*4d90*/  CALL.REL.NOINC `($__internal_2_$__cuda_sm10x_tcgen05_guardrail_trap_unallocated_columns_being_dealloced) ;  /* 0x0000003800707944 */ /* 0x028fea0003c00000 */
.L_x_99:
[----:B------:R-:W-:Y:S01]  /*4da0*/  NOP ;  /* 0x0000000000007918 */ /* 0x000fe20000000000 */
[----:B------:R-:W-:Y:S05]  /*4db0*/  EXIT ;  /* 0x000000000000794d */ /* 0x000fea0003800000 */
.L_x_70:
[----:B------:R-:W-:-:S09]  /*4dc0*/  UISETP.NE.OR UP0, UPT, UR13, 0x3, !UP3 ;  /* 0x000000030d00788c */ /* 0x000fd2000df05670 */
[----:B------:R-:W-:Y:S05]  /*4dd0*/  BRA.U UP0, `(.L_x_100) ;  /* 0x0000000d000c7547 */ /* 0x000fea000b800000 */
[----:B------:R-:W1:Y:S01]  /*4de0*/  S2UR UR10, SR_CgaCtaId ;  /* 0x00000000000a79c3 */ /* 0x000e620000008800 */
[----:B------:R-:W2:Y:S01]  /*4df0*/  LDCU UR26, c[0x0][0x370] ;  /* 0x00006e00ff1a77ac */ /* 0x000ea20008000800 */
[----:B------:R-:W-:Y:S02]  /*4e00*/  HFMA2 R13, -RZ, RZ, 0, 0 ;  /* 0x00000000ff0d7431 */ /* 0x000fe400000001ff */
[----:B------:R-:W-:Y:S01]  /*4e10*/  IMAD.MOV.U32 R15, RZ, RZ, 0x1 ;  /* 0x00000001ff0f7424 */ /* 0x000fe200078e00ff */
[----:B------:R-:W-:Y:S01]  /*4e20*/  MOV R12, 0x1000 ;  /* 0x00001000000c7802 */ /* 0x000fe20000000f00 */
[----:B------:R-:W2:Y:S01]  /*4e30*/  LDCU.128 UR28, c[0x0][0xb10] ;  /* 0x00016200ff1c77ac */ /* 0x000ea20008000c00 */
[----:B------:R-:W-:Y:S01]  /*4e40*/  IMAD.MOV.U32 R14, RZ, RZ, RZ ;  /* 0x000000ffff0e7224 */ /* 0x000fe200078e00ff */
[----:B------:R-:W3:Y:S01]  /*4e50*/  LDC.64 R16, c[0x0][0x348] ;  /* 0x0000d200ff107b82 */ /* 0x000ee20000000a00 */
[----:B------:R-:W4:Y:S01]  /*4e60*/  LDCU UR25, c[0x0][0x374] ;  /* 0x00006e80ff1977ac */ /* 0x000f220008000800 */
[----:B------:R-:W1:Y:S06]  /*4e70*/  LDCU UR16, c[0x0][0xb0c] ;  /* 0x00016180ff1077ac */ /* 0x000e6c0008000800 */
[----:B------:R-:W3:Y:S01]  /*4e80*/  LDC.64 R2, c[0x0][0x888] ;  /* 0x00022200ff027b82 */ /* 0x000ee20000000a00 */
[----:B------:R-:W1:Y:S01]  /*4e90*/  LDCU UR35, c[0x0][0xb20] ;  /* 0x00016400ff2377ac */ /* 0x000e620008000800 */
[----:B------:R-:W1:Y:S06]  /*4ea0*/  LDCU UR4, c[0x0][0xb30] ;  /* 0x00016600ff0477ac */ /* 0x000e6c0008000800 */
[----:B------:R-:W3:Y:S01]  /*4eb0*/  LDC.64 R4, c[0x0][0x890] ;  /* 0x00022400ff047b82 */ /* 0x000ee20000000a00 */
[----:B------:R-:W-:Y:S01]  /*4ec0*/  UMOV UR17, 0x400 ;  /* 0x0000040000117882 */ /* 0x000fe20000000000 */
[----:B--2---:R-:W-:-:S02]  /*4ed0*/  UIMAD.WIDE.U32 UR6, UR26, UR28, URZ ;  /* 0x0000001c1a0672a5 */ /* 0x004fc4000f8e00ff */
[----:B----4-:R-:W-:Y:S02]  /*4ee0*/  UIMAD.WIDE.U32 UR8, UR25, UR31, URZ ;  /* 0x0000001f190872a5 */ /* 0x010fe4000f8e00ff */
[----:B-1----:R-:W-:Y:S02]  /*4ef0*/  ULEA UR17, UR10, UR17, 0x18 ;  /* 0x000000110a117291 */ /* 0x002fe4000f8ec0ff */
[----:B------:R-:W-:Y:S02]  /*4f00*/  UPLOP3.LUT UP3, UPT, UPT, UPT, UPT, 0x40, 0x4 ;  /* 0x000000000004789c */ /* 0x000fe40003f6e870 */
[----:B------:R-:W-:Y:S01]  /*4f10*/  UIADD3 UR27, UPT, UPT, UR17, 0x120, URZ ;  /* 0x00000120111b7890 */ /* 0x000fe2000fffe0ff */
[----:B------:R-:W-:Y:S01]  /*4f20*/  UMOV UR6, UR7 ;  /* 0x0000000700067c82 */ /* 0x000fe20008000000 */
[----:B------:R-:W-:Y:S01]  /*4f30*/  UMOV UR32, UR9 ;  /* 0x0000000900207c82 */ /* 0x000fe20008000000 */
[----:B------:R-:W-:Y:S02]  /*4f40*/  UISETP.GE.AND UP0, UPT, UR40, 0x1, UPT ;  /* 0x000000012800788c */ /* 0x000fe4000bf06270 */
[----:B------:R-:W-:Y:S01]  /*4f50*/  UISETP.NE.AND UP4, UPT, UR40, 0x1, UPT ;  /* 0x000000012800788c */ /* 0x000fe2000bf85270 */
[----:B------:R-:W1:Y:S01]  /*4f60*/  LDCU.64 UR14, c[0x0][0xb28] ;  /* 0x00016500ff0e77ac */ /* 0x000e620008000a00 */
[----:B------:R-:W-:-:S02]  /*4f70*/  UISETP.NE.AND UP6, UPT, UR16, 0x1, UPT ;  /* 0x000000011000788c */ /* 0x000fc4000bfc5270 */
[----:B------:R-:W-:Y:S02]  /*4f80*/  UISETP.NE.AND UP5, UPT, UR30, 0x1, UPT ;  /* 0x000000011e00788c */ /* 0x000fe4000bfa5270 */
[----:B------:R-:W-:Y:S02]  /*4f90*/  UPRMT UR27, UR10, 0x654, UR27 ;  /* 0x000006540a1b7896 */ /* 0x000fe4000800001b */
[----:B------:R-:W-:Y:S02]  /*4fa0*/  USHF.R.U32.HI UR33, URZ, UR29, UR6 ;  /* 0x0000001dff217299 */ /* 0x000fe40008011606 */
[----:B------:R-:W-:Y:S02]  /*4fb0*/  USHF.R.U32.HI UR32, URZ, UR35, UR32 ;  /* 0x00000023ff207299 */ /* 0x000fe40008011620 */
[----:B------:R-:W-:-:S11]  /*4fc0*/  UISETP.NE.AND UP2, UPT, UR4, 0x1, UPT ;  /* 0x000000010400788c */ /* 0x000fd6000bf45270 */
.L_x_108:
[C---:B------:R-:W-:Y:S02]  /*4fd0*/  LEA R7, R14.reuse, UR17, 0x3 ;  /* 0x000000110e077c11 */ /* 0x040fe4000f8e18ff */
[----:B------:R-:W-:Y:S02]  /*4fe0*/  SHF.L.U32 R0, R13, 0x1f, RZ ;  /* 0x0000001f0d007819 */ /* 0x000fe400000006ff */
[----:B------:R-:W-:Y:S02]  /*4ff0*/  LEA R8, R14, UR17, 0x4 ;  /* 0x000000110e087c11 */ /* 0x000fe4000f8e20ff */
[----:B--2---:R-:W2:Y:S02]  /*5000*/  SYNCS.PHASECHK.TRANS64.TRYWAIT P0, [R7+URZ+0x140], R0 ;  /* 0x00014000070075a7 */ /* 0x004ea400080011ff */
[----:B--2---:R-:W-:Y:S05]  /*5010*/  @!P0 BRA `(.L_x_101) ;  /* 0x0000003400348947 */ /* 0x004fea0003800000 */
.L_x_186:
[----:B------:R-:W4:Y:S01]  /*5020*/  LDS.128 R8, [R8+0x1d0] ;  /* 0x0001d00008087984 */ /* 0x000f220000000c00 */
[----:B------:R-:W-:Y:S01]  /*5030*/  UISETP.GE.AND UP0, UPT, UR40, 0x1, UPT ;  /* 0x000000012800788c */ /* 0x000fe2000bf06270 */
[----:B------:R-:W-:Y:S01]  /*5040*/  @!PT LDS RZ, [RZ] ;  /* 0x00000000fffff984 */ /* 0x000fe20000000800 */
[----:B------:R-:W-:Y:S01]  /*5050*/  @!PT LDS RZ, [RZ] ;  /* 0x00000000fffff984 */ /* 0x000fe20000000800 */
[----:B------:R-:W-:Y:S01]  /*5060*/  @!PT LDS RZ, [RZ] ;  /* 0x00000000fffff984 */ /* 0x000fe20000000800 */
[----:B------:R-:W-:Y:S01]  /*5070*/  @!PT LDS RZ, [RZ] ;  /* 0x00000000fffff984 */ /* 0x000fe20000000800 */
[----:B------:R1:W-:Y:S06]  /*5080*/  MEMBAR.ALL.CTA ;  /* 0x0000000000007992 */ /* 0x0003ec0000008000 */
[----:B-1----:R-:W1:Y:S01]  /*5090*/  FENCE.VIEW.ASYNC.S ;  /* 0x00000000000073c6 */ /* 0x002e620000000000 */
[----:B----4-:R-:W-:Y:S11]  /*50a0*/  LOP3.LUT P0, RZ, R10, 0x1, RZ, 0xc0, !PT ;  /* 0x000000010aff7812 */ /* 0x010ff6000780c0ff */
[----:B------:R-:W-:Y:S02]  /*50b0*/  @!UPT UIADD3 URZ, UPT, UPT, URZ, URZ, URZ ;  /* 0x000000fffffff290 */ /* 0x000fe4000fffe0ff */
[----:B-1----:R-:W-:Y:S01]  /*50c0*/  VOTEU.ANY UP1, P0 ;  /* 0x0000000000ff7886 */ /* 0x002fe20000020100 */
[----:B------:R-:W-:Y:S11]  /*50d0*/  PLOP3.LUT P0, PT, PT, PT, UP1, 0x80, 0x8 ;  /* 0x000000000008781c */ /* 0x000ff60003f0f018 */
[----:B------:R-:W-:Y:S02]  /*50e0*/  @!UPT UIADD3 URZ, UPT, UPT, URZ, URZ, URZ ;  /* 0x000000fffffff290 */ /* 0x000fe4000fffe0ff */
[----:B--2---:R-:W-:Y:S02]  /*50f0*/  @P0 SHF.R.U32.HI R0, RZ, 0x10, R9 ;  /* 0x00000010ff000819 */ /* 0x004fe40000011609 */
[----:B------:R-:W-:Y:S02]  /*5100*/  @P0 MOV R6, R8 ;  /* 0x0000000800060202 */ /* 0x000fe40000000f00 */
[----:B------:R-:W-:Y:S01]  /*5110*/  @P0 R2UR UR4, R0 ;  /* 0x00000000000402ca */ /* 0x000fe200000e0000 */
[----:B------:R-:W-:Y:S01]  /*5120*/  VIADD R0, R7, 0x150 ;  /* 0x0000015007007836 */ /* 0x000fe20000000000 */
[----:B------:R-:W-:Y:S02]  /*5130*/  @P0 LOP3.LUT R8, R9, 0xffff, RZ, 0xc0, !PT ;  /* 0x0000ffff09080812 */ /* 0x000fe400078ec0ff */
[----:B------:R-:W-:Y:S02]  /*5140*/  @P0 R2UR UR6, R6 ;  /* 0x00000000060602ca */ /* 0x000fe400000e0000 */
[----:B------:R-:W-:Y:S02]  /*5150*/  PRMT R0, RZ, 0x654, R0 ;  /* 0x00000654ff007816 */ /* 0x000fe40000000000 */
[----:B------:R-:W-:Y:S02]  /*5160*/  @P0 R2UR UR5, R8 ;  /* 0x00000000080502ca */ /* 0x000fe400000e0000 */
[----:B------:R1:W-:Y:S03]  /*5170*/  SYNCS.ARRIVE.TRANS64.RED.A1T0 RZ, [R0+URZ], RZ ;  /* 0x000000ff00ff79a7 */ /* 0x0003e600081004ff */
[----:B------:R-:W-:Y:S04]  /*5180*/  @UP1 UMOV UR24, UR4 ;  /* 0x0000000400181c82 */ /* 0x000fe80008000000 */
[----:B------:R-:W-:Y:S04]  /*5190*/  @UP1 UMOV UR13, UR6 ;  /* 0x00000006000d1c82 */ /* 0x000fe80008000000 */
[----:B------:R-:W-:Y:S01]  /*51a0*/  @UP1 UMOV UR7, UR5 ;  /* 0x0000000500071c82 */ /* 0x000fe20008000000 */
[----:B------:R-:W-:Y:S05]  /*51b0*/  BRA.U !UP0, `(.L_x_102) ;  /* 0x0000000108a47547 */ /* 0x000fea000b800000 */
[----:B------:R-:W-:Y:S02]  /*51c0*/  UIMAD.WIDE.U32 UR10, UR7, UR31, URZ ;  /* 0x0000001f070a72a5 */ /* 0x000fe4000f8e00ff */
[----:B------:R-:W-:Y:S02]  /*51d0*/  UIMAD.WIDE.U32 UR18, UR13, UR28, URZ ;  /* 0x0000001c0d1272a5 */ /* 0x000fe4000f8e00ff */
[----:B------:R-:W-:Y:S02]  /*51e0*/  USEL UR4, UR25, UR32, !UP5 ;  /* 0x0000002019047287 */ /* 0x000fe4000e800000 */
[----:B------:R-:W-:Y:S02]  /*51f0*/  USEL UR8, UR26, UR33, !UP6 ;  /* 0x000000211a087287 */ /* 0x000fe4000f000000 */
[----:B------:R-:W-:Y:S02]  /*5200*/  UIMAD.WIDE.U32 UR20, UR4, UR14, URZ ;  /* 0x0000000e041472a5 */ /* 0x000fe4000f8e00ff */
[----:B------:R-:W-:Y:S01]  /*5210*/  UIMAD.WIDE.U32 UR22, UR8, UR14, URZ ;  /* 0x0000000e081672a5 */ /* 0x000fe2000f8e00ff */
[----:B------:R-:W-:Y:S02]  /*5220*/  UMOV UR5, UR11 ;  /* 0x0000000b00057c82 */ /* 0x000fe40008000000 */
[----:B------:R-:W-:Y:S03]  /*5230*/  USHF.R.U32.HI UR6, URZ, UR35, UR5 ;  /* 0x00000023ff067299 */ /* 0x000fe60008011605 */
[----:B------:R-:W-:Y:S01]  /*5240*/  UMOV UR5, UR19 ;  /* 0x0000001300057c82 */ /* 0x000fe20008000000 */
[----:B------:R-:W-:Y:S02]  /*5250*/  USEL UR6, UR7, UR6, !UP5 ;  /* 0x0000000607067287 */ /* 0x000fe4000e800000 */
[----:B------:R-:W-:Y:S02]  /*5260*/  USHF.R.U32.HI UR9, URZ, UR29, UR5 ;  /* 0x0000001dff097299 */ /* 0x000fe40008011605 */
[----:B------:R-:W-:Y:S01]  /*5270*/  UIMAD.WIDE.U32 UR10, UR6, UR14, URZ ;  /* 0x0000000e060a72a5 */ /* 0x000fe2000f8e00ff */
[----:B------:R-:W-:Y:S02]  /*5280*/  UMOV UR5, UR21 ;  /* 0x0000001500057c82 */ /* 0x000fe40008000000 */
[----:B------:R-:W-:Y:S03]  /*5290*/  @UP4 USHF.R.U32.HI UR4, URZ, UR15, UR5 ;  /* 0x0000000fff044299 */ /* 0x000fe60008011605 */
[----:B------:R-:W-:Y:S01]  /*52a0*/  UMOV UR5, UR23 ;  /* 0x0000001700057c82 */ /* 0x000fe20008000000 */
[----:B------:R-:W-:Y:S02]  /*52b0*/  UIMAD UR4, UR40, UR4, URZ ;  /* 0x00000004280472a4 */ /* 0x000fe4000f8e02ff */
[----:B------:R-:W-:Y:S02]  /*52c0*/  @UP4 USHF.R.U32.HI UR8, URZ, UR15, UR5 ;  /* 0x0000000fff084299 */ /* 0x000fe40008011605 */
[----:B------:R-:W-:Y:S02]  /*52d0*/  USEL UR5, UR13, UR9, !UP6 ;  /* 0x000000090d057287 */ /* 0x000fe4000f000000 */
[----:B------:R-:W-:Y:S02]  /*52e0*/  UIMAD UR9, UR40, UR8, URZ ;  /* 0x00000008280972a4 */ /* 0x000fe4000f8e02ff */
[----:B------:R-:W-:Y:S03]  /*52f0*/  UISETP.GE.AND UP0, UPT, UR6, UR4, UPT ;  /* 0x000000040600728c */ /* 0x000fe6000bf06270 */
[----:B------:R-:W-:Y:S01]  /*5300*/  UMOV UR4, UR11 ;  /* 0x0000000b00047c82 */ /* 0x000fe20008000000 */
[----:B------:R-:W-:Y:S02]  /*5310*/  UISETP.GE.OR UP0, UPT, UR5, UR9, UP0 ;  /* 0x000000090500728c */ /* 0x000fe40008706670 */
[----:B------:R-:W-:Y:S02]  /*5320*/  USHF.R.U32.HI UR4, URZ, UR15, UR4 ;  /* 0x0000000fff047299 */ /* 0x000fe40008011604 */
[----:B------:R-:W-:Y:S02]  /*5330*/  UIMAD.WIDE.U32 UR10, UR5, UR14, URZ ;  /* 0x0000000e050a72a5 */ /* 0x000fe4000f8e00ff */
[----:B------:R-:W-:Y:S04]  /*5340*/  USEL UR12, UR6, UR4, !UP4 ;  /* 0x00000004060c7287 */ /* 0x000fe8000e000000 */
[----:B------:R-:W-:Y:S01]  /*5350*/  UIADD3 UR9, UPT, UPT, -UR12, URZ, URZ ;  /* 0x000000ff0c097290 */ /* 0x000fe2000fffe1ff */
[----:B------:R-:W-:Y:S02]  /*5360*/  @!UP0 UMOV UR4, UR11 ;  /* 0x0000000b00048c82 */ /* 0x000fe40008000000 */
[----:B------:R-:W-:Y:S02]  /*5370*/  @!UP0 USHF.R.U32.HI UR4, URZ, UR15, UR4 ;  /* 0x0000000fff048299 */ /* 0x000fe40008011604 */
[----:B------:R-:W-:Y:S02]  /*5380*/  UIMAD UR9, UR40, UR9, UR6 ;  /* 0x00000009280972a4 */ /* 0x000fe4000f8e0206 */
[----:B------:R-:W-:Y:S04]  /*5390*/  @!UP0 USEL UR4, UR5, UR4, !UP4 ;  /* 0x0000000405048287 */ /* 0x000fe8000e000000 */
[----:B------:R-:W-:Y:S02]  /*53a0*/  @!UP0 UIMAD UR9, UR8, UR9, UR4 ;  /* 0x00000009080982a4 */ /* 0x000fe4000f8e0204 */
[----:B------:R-:W-:Y:S02]  /*53b0*/  @!UP0 UIADD3 UR10, UPT, UPT, UR12, -UR4, URZ ;  /* 0x800000040c0a8290 */ /* 0x000fe4000fffe0ff */
[----:B------:R-:W-:Y:S02]  /*53c0*/  UIADD3 UR4, UPT, UPT, -UR5, URZ, URZ ;  /* 0x000000ff05047290 */ /* 0x000fe4000fffe1ff */
[----:B------:R-:W-:Y:S02]  /*53d0*/  UIADD3 UR8, UPT, UPT, -UR6, URZ, URZ ;  /* 0x000000ff06087290 */ /* 0x000fe4000fffe1ff */
[----:B------:R-:W-:Y:S02]  /*53e0*/  @!UP0 UIMAD UR6, UR10, UR40, UR5 ;  /* 0x000000280a0682a4 */ /* 0x000fe4000f8e0205 */
[----:B------:R-:W-:Y:S02]  /*53f0*/  UIMAD UR13, UR16, UR4, UR13 ;  /* 0x00000004100d72a4 */ /* 0x000fe4000f8e020d */
[----:B------:R-:W-:Y:S01]  /*5400*/  UIMAD UR7, UR30, UR8, UR7 ;  /* 0x000000081e0772a4 */ /* 0x000fe2000f8e0207 */
[----:B------:R-:W-:Y:S02]  /*5410*/  @!UP0 UMOV UR5, UR9 ;  /* 0x0000000900058c82 */ /* 0x000fe40008000000 */
[----:B------:R-:W-:Y:S02]  /*5420*/  UIMAD UR13, UR5, UR16, UR13 ;  /* 0x00000010050d72a4 */ /* 0x000fe4000f8e020d */
[----:B------:R-:W-:Y:S11]  /*5430*/  UIMAD UR7, UR6, UR30, UR7 ;  /* 0x0000001e060772a4 */ /* 0x000ff6000f8e0207 */
[----:B------:R-:W-:Y:S01]  /*5440*/  @!UPT UIADD3 URZ, UPT, UPT, URZ, URZ, URZ ;  /* 0x000000fffffff290 */ /* 0x000fe2000fffe0ff */
.L_x_102:
[----:B------:R-:W2:Y:S01]  /*5450*/  @!UP2 LDCU.128 UR20, c[0x0][0xb10] ;  /* 0x00016200ff14a7ac */ /* 0x000ea20008000c00 */
[C---:B---3--:R-:W-:Y:S02]  /*5460*/  ISETP.NE.U32.AND P1, PT, R4.reuse, RZ, PT ;  /* 0x000000ff0400720c */ /* 0x048fe40003f25070 */
[----:B------:R-:W-:Y:S02]  /*5470*/  ISETP.NE.U32.AND P0, PT, R4, RZ, PT ;  /* 0x000000ff0400720c */ /* 0x000fe40003f05070 */
[C---:B------:R-:W-:Y:S02]  /*5480*/  ISETP.NE.AND.EX P1, PT, R5.reuse, RZ, PT, P1 ;  /* 0x000000ff0500720c */ /* 0x040fe40003f25310 */
[----:B------:R-:W-:Y:S01]  /*5490*/  ISETP.NE.AND.EX P0, PT, R5, RZ, PT, P0 ;  /* 0x000000ff0500720c */ /* 0x000fe20003f05300 */
[----:B------:R-:W3:Y:S01]  /*54a0*/  @!UP2 LDCU UR5, c[0x0][0xb0c] ;  /* 0x00016180ff05a7ac */ /* 0x000ee20008000800 */
[----:B------:R-:W-:Y:S01]  /*54b0*/  SHF.L.U32 R6, R15, 0x1f, RZ ;  /* 0x0000001f0f067819 */ /* 0x000fe200000006ff */
[----:B--2---:R-:W-:Y:S07]  /*54c0*/  UIMAD.WIDE.U32 UR8, UR13, UR20, URZ ;  /* 0x000000140d0872a5 */ /* 0x004fee000f8e00ff */
[----:B------:R-:W-:Y:S01]  /*54d0*/  @!UP2 UMOV UR4, UR9 ;  /* 0x000000090004ac82 */ /* 0x000fe20008000000 */
[----:B---3--:R-:W-:Y:S02]  /*54e0*/  @!UP2 UISETP.NE.AND UP0, UPT, UR5, 0x1, UPT ;  /* 0x000000010500a88c */ /* 0x008fe4000bf05270 */
[----:B------:R-:W-:Y:S02]  /*54f0*/  @!UP2 USHF.R.U32.HI UR4, URZ, UR21, UR4 ;  /* 0x00000015ff04a299 */ /* 0x000fe40008011604 */
[----:B------:R-:W-:Y:S02]  /*5500*/  UIMAD.WIDE.U32 UR8, UR7, UR23, URZ ;  /* 0x00000017070872a5 */ /* 0x000fe4000f8e00ff */
[----:B------:R-:W-:Y:S02]  /*5510*/  @!UP2 USEL UR10, UR13, UR4, !UP0 ;  /* 0x000000040d0aa287 */ /* 0x000fe4000c000000 */
[----:B------:R-:W-:Y:S03]  /*5520*/  @!UP2 UISETP.NE.AND UP0, UPT, UR22, 0x1, UPT ;  /* 0x000000011600a88c */ /* 0x000fe6000bf05270 */
[----:B------:R-:W-:Y:S02]  /*5530*/  @!UP2 UMOV UR6, UR9 ;  /* 0x000000090006ac82 */ /* 0x000fe40008000000 */
[----:B------:R-:W2:Y:S02]  /*5540*/  @!UP2 LDCU UR4, c[0x0][0xb20] ;  /* 0x00016400ff04a7ac */ /* 0x000ea40008000800 */
[----:B--2---:R-:W-:Y:S04]  /*5550*/  @!UP2 USHF.R.U32.HI UR6, URZ, UR4, UR6 ;  /* 0x00000004ff06a299 */ /* 0x004fe80008011606 */
[----:B------:R-:W-:Y:S04]  /*5560*/  @!UP2 USEL UR6, UR7, UR6, !UP0 ;  /* 0x000000060706a287 */ /* 0x000fe8000c000000 */
[----:B------:R-:W-:Y:S02]  /*5570*/  @!UP2 UIADD3 UR4, UPT, UPT, -UR10, UR6, URZ ;  /* 0x000000060a04a290 */ /* 0x000fe4000fffe1ff */
[----:B------:R-:W-:Y:S02]  /*5580*/  @!UP2 UIADD3 UR6, UPT, UPT, UR10, -UR6, URZ ;  /* 0x800000060a06a290 */ /* 0x000fe4000fffe0ff */
[----:B------:R-:W-:Y:S02]  /*5590*/  @!UP2 UIMAD UR13, UR4, UR5, UR13 ;  /* 0x00000005040da2a4 */ /* 0x000fe4000f8e020d */
[----:B------:R-:W-:Y:S01]  /*55a0*/  @!UP2 UIMAD UR7, UR6, UR22, UR7 ;  /* 0x000000160607a2a4 */ /* 0x000fe2000f8e0207 */
[----:B------:R-:W-:Y:S11]  /*55b0*/  BRA.U UP3, `(.L_x_103) ;  /* 0x0000000103107547 */ /* 0x000ff6000b800000 */
[----:B------:R-:W-:Y:S04]  /*55c0*/  MOV R7, UR34 ;  /* 0x0000002200077c02 */ /* 0x000fe80008000f00 */
[----:B------:R-:W-:Y:S04]  /*55d0*/  SHF.L.U32 R7, R7, 0x1f, RZ ;  /* 0x0000001f07077819 */ /* 0x000fe800000006ff */
[----:B------:R-:W2:Y:S02]  /*55e0*/  SYNCS.PHASECHK.TRANS64.TRYWAIT P2, [UR17+0x138], R7 ;  /* 0x00013807ff0075a7 */ /* 0x000ea40008041111 */
[----:B--2---:R-:W-:Y:S05]  /*55f0*/  @!P2 BRA `(.L_x_104) ;  /* 0x0000002c00d0a947 */ /* 0x004fea0003800000 */
.L_x_103:
[----:B------:R-:W-:Y:S05]  /*5600*/  @!P1 BRA `(.L_x_105) ;  /* 0x0000000000309947 */ /* 0x000fea0003800000 */
[----:B------:R-:W-:Y:S01]  /*5610*/  ISETP.NE.U32.AND P1, PT, R2, RZ, PT ;  /* 0x000000ff0200720c */ /* 0x000fe20003f25070 */
[----:B------:R-:W2:Y:S01]  /*5620*/  LDCU.64 UR4, c[0x0][0x358] ;  /* 0x00006b00ff0477ac */ /* 0x000ea20008000a00 */
[----:B------:R-:W-:Y:S02]  /*5630*/  IMAD.MOV.U32 R80, RZ, RZ, 0x1 ;  /* 0x00000001ff507424 */ /* 0x000fe400078e00ff */
[----:B------:R-:W-:Y:S11]  /*5640*/  ISETP.NE.AND.EX P1, PT, R3, RZ, PT, P1 ;  /* 0x000000ff0300720c */ /* 0x000ff60003f25310 */
[----:B------:R-:W-:Y:S02]  /*5650*/  @!UPT UIADD3 URZ, UPT, UPT, URZ, URZ, URZ ;  /* 0x000000fffffff290 */ /* 0x000fe4000fffe0ff */
[----:B------:R-:W3:Y:S01]  /*5660*/  @P1 LDC.64 R8, c[0x0][0x888] ;  /* 0x00022200ff081b82 */ /* 0x000ee20000000a00 */
[----:B-1----:R-:W-:Y:S04]  /*5670*/  @P1 IMAD R0, R4, UR36, RZ ;  /* 0x0000002404001c24 */ /* 0x002fe8000f8e02ff */
[----:B---3--:R-:W-:Y:S04]  /*5680*/  @P1 IMAD.WIDE R8, R0, 0x4, R8 ;  /* 0x0000000400081825 */ /* 0x008fe800078e0208 */
[----:B------:R-:W-:Y:S01]  /*5690*/  HFMA2 R0, -RZ, RZ, 0, 5.9604644775390625e-08 ;  /* 0x00000001ff007431 */ /* 0x000fe200000001ff */
[----:B--2--5:R2:W5:Y:S04]  /*56a0*/  @P1 LDG.E R39, desc[UR4][R8.64] ;  /* 0x0000000408271981 */ /* 0x024568000c1e1900 */
[----:B------:R-:W-:Y:S01]  /*56b0*/  @!P1 PRMT R80, R0, 0x7610, R80 ;  /* 0x0000761000509816 */ /* 0x000fe20000000050 */
[----:B--2---:R-:W3:Y:S06]  /*56c0*/  @!P1 LDC R39, c[0x0][0x880] ;  /* 0x00022000ff279b82 */ /* 0x004eec0000000800 */
.L_x_105:
[----:B---3-5:R-:W-:Y:S01]  /*56d0*/  @!P0 FSETP.EQ.AND P1, PT, R39, RZ, PT ;  /* 0x000000ff2700820b */ /* 0x028fe20003f22000 */
[----:B------:R-:W-:Y:S01]  /*56e0*/  @!UPT UIADD3 URZ, UPT, UPT, URZ, URZ, URZ ;  /* 0x000000fffffff290 */ /* 0x000fe2000fffe0ff */
[----:B------:R-:W-:Y:S11]  /*56f0*/  @!P0 BRA `(.L_x_106) ;  /* 0x0000000000188947 */ /* 0x000ff60003800000 */
[----:B------:R-:W-:Y:S02]  /*5700*/  LOP3.LUT P0, RZ, R80, 0xff, RZ, 0xc0, !PT ;  /* 0x000000ff50ff7812 */ /* 0x000fe4000780c0ff */
[----:B------:R-:W-:Y:S04]  /*5710*/  ISETP.NE.U32.AND P1, PT, R2, RZ, PT ;  /* 0x000000ff0200720c */ /* 0x000fe80003f25070 */
[----:B------:R-:W-:Y:S04]  /*5720*/  ISETP.NE.AND.EX P1, PT, R3, RZ, PT, P1 ;  /* 0x000000ff0300720c */ /* 0x000fe80003f25310 */
[----:B------:R-:W-:Y:S03]  /*5730*/  PLOP3.LUT P1, PT, P1, PT, PT, 0x8, 0x80 ;  /* 0x000000000080781c */ /* 0x000fe60000f2e170 */
[----:B------:R-:W-:Y:S11]  /*5740*/  @P0 FSETP.EQ.AND P1, PT, R39, RZ, PT ;  /* 0x000000ff2700020b */ /* 0x000ff60003f22000 */
[----:B------:R-:W-:Y:S02]  /*5750*/  @!UPT UIADD3 URZ, UPT, UPT, URZ, URZ, URZ ;  /* 0x000000fffffff290 */ /* 0x000fe4000fffe0ff */
.L_x_106:
[----:B------:R-:W2:Y:S01]  /*5760*/  SYNCS.PHASECHK.TRANS64.TRYWAIT P0, [UR17+0x128], R6 ;  /* 0x00012806ff0075a7 */ /* 0x000ea20008001111 */
[----:B------:R-:W-:Y:S02]  /*5770*/  ELECT P2, URZ, PT ;  /* 0x0000000000ff782f */ /* 0x000fe40003840000 */
[----:B------:R-:W-:Y:S01]  /*5780*/  IADD3 R14, PT, PT, R14, 0x1, RZ ;  /* 0x000000010e0e7810 */ /* 0x000fe20007ffe0ff */
[----:B--2---:R-:W-:Y:S10]  /*5790*/  @!P0 BRA `(.L_x_107) ;  /* 0x0000002c00808947 */ /* 0x004ff40003800000 */
.L_x_189:
[----:B------:R-:W-:Y:S01]  /*57a0*/  PLOP3.LUT P1, PT, P1, P2, PT, 0xf2, 0x2f ;  /* 0x00000000002f781c */ /* 0x000fe20000f25e72 */
[----:B------:R-:W-:Y:S01]  /*57b0*/  UMOV UR18, 0x0 ;  /* 0x0000000000127882 */ /* 0x000fe20000000000 */
[----:B------:R-:W-:Y:S01]  /*57c0*/  UMOV UR19, 0x10000000 ;  /* 0x1000000000137882 */ /* 0x000fe20000000000 */
[----:B------:R-:W-:Y:S01]  /*57d0*/  UMOV UR12, UR36 ;  /* 0x00000024000c7c82 */ /* 0x000fe20008000000 */
[----:B------:R-:W-:Y:S01]  /*57e0*/  LOP3.LUT R15, R15, 0x1, RZ, 0x3c, !PT ;  /* 0x000000010f0f7812 */ /* 0x000fe200078e3cff */
[----:B------:R-:W-:Y:S01]  /*57f0*/  UPLOP3.LUT UP3, UPT, UPT, UPT, UPT, 0x80, 0x8 ;  /* 0x000000000008789c */ /* 0x000fe20003f6f070 */
[----:B------:R-:W-:Y:S07]  /*5800*/  UMOV UR36, UR24 ;  /* 0x0000001800247c82 */ /* 0x000fee0008000000 */
[----:B-1----:R-:W-:Y:S01]  /*5810*/  @!P1 IADD3 R6, P0, PT, R16, 0x580, RZ ;  /* 0x0000058010069810 */ /* 0x002fe20007f1e0ff */
[----:B------:R-:W-:Y:S03]  /*5820*/  VOTEU.ALL UP0, P1 ;  /* 0x0000000000ff7886 */ /* 0x000fe60000800000 */
[----:B------:R-:W-:Y:S01]  /*5830*/  @!P1 R2UR UR5, R6 ;  /* 0x00000000060592ca */ /* 0x000fe200000e0000 */
[----:B------:R-:W-:Y:S01]  /*5840*/  @!P1 IMAD.X R0, RZ, RZ, R17, P0 ;  /* 0x000000ffff009224 */ /* 0x000fe200000e0611 */
[----:B------:R-:W-:Y:S01]  /*5850*/  @!UP0 USHF.L.U32 UR10, UR45, 0x6, URZ ;  /* 0x000000062d0a8899 */ /* 0x000fe200080006ff */
[----:B------:R-:W-:Y:S01]  /*5860*/  ISETP.NE.AND P0, PT, R14, 0x2, PT ;  /* 0x000000020e00780c */ /* 0x000fe20003f05270 */
[----:B------:R-:W-:Y:S02]  /*5870*/  @!UP0 USHF.L.U32 UR11, UR46, 0x6, URZ ;  /* 0x000000062e0b8899 */ /* 0x000fe400080006ff */
[----:B------:R-:W-:Y:S01]  /*5880*/  @!P1 R2UR UR4, R0 ;  /* 0x00000000000492ca */ /* 0x000fe200000e0000 */
[----:B------:R-:W-:Y:S01]  /*5890*/  @!UP0 UIADD3 UR8, UPT, UPT, UR17, 0x200, URZ ;  /* 0x0000020011088890 */ /* 0x000fe2000fffe0ff */
[----:B------:R-:W-:Y:S01]  /*58a0*/  SEL R0, RZ, 0x1, P0 ;  /* 0x00000001ff007807 */ /* 0x000fe20000000000 */
[----:B------:R-:W-:Y:S01]  /*58b0*/  @!UP0 UIADD3 UR9, UPT, UPT, UR17, 0x120, URZ ;  /* 0x0000012011098890 */ /* 0x000fe2000fffe0ff */
[----:B------:R-:W-:Y:S01]  /*58c0*/  SEL R14, R14, RZ, P0 ;  /* 0x000000ff0e0e7207 */ /* 0x000fe20000000000 */
[----:B------:R-:W-:Y:S01]  /*58d0*/  VOTEU.ALL UP0, P1 ;  /* 0x0000000000ff7886 */ /* 0x000fe20000800000 */
[----:B------:R-:W-:Y:S01]  /*58e0*/  LOP3.LUT R13, R13, R0, RZ, 0x3c, !PT ;  /* 0x000000000d0d7212 */ /* 0x000fe200078e3cff */
[----:B------:R-:W-:Y:S01]  /*58f0*/  IMAD.U32 R6, RZ, RZ, UR5 ;  /* 0x00000005ff067e24 */ /* 0x000fe2000f8e00ff */
[----:B------:R-:W-:Y:S02]  /*5900*/  UIADD3 UR45, UPT, UPT, UR7, UR55, URZ ;  /* 0x00000037072d7290 */ /* 0x000fe4000fffe0ff */
[----:B------:R-:W-:Y:S03]  /*5910*/  UIADD3 UR46, UPT, UPT, UR13, UR58, URZ ;  /* 0x0000003a0d2e7290 */ /* 0x000fe6000fffe0ff */
[----:B------:R-:W-:Y:S01]  /*5920*/  IMAD.U32 R7, RZ, RZ, UR4 ;  /* 0x00000004ff077e24 */ /* 0x000fe2000f8e00ff */
[----:B------:R-:W-:Y:S04]  /*5930*/  @!P1 R2UR UR4, R6 ;  /* 0x00000000060492ca */ /* 0x000fe800000e0000 */
[----:B------:R-:W-:Y:S11]  /*5940*/  @!P1 R2UR UR5, R7 ;  /* 0x00000000070592ca */ /* 0x000ff600000e0000 */
[----:B------:R-:W-:Y:S02]  /*5950*/  @!UPT UIADD3 URZ, UPT, UPT, URZ, URZ, URZ ;  /* 0x000000fffffff290 */ /* 0x000fe4000fffe0ff */
[----:B------:R2:W-:Y:S01]  /*5960*/  @!UP0 UTMALDG.3D [UR8], [UR4], desc[UR18] ;  /* 0x00001208040085b4 */ /* 0x0005e20008011000 */
[----:B------:R2:W-:Y:S01]  /*5970*/  @!P1 SYNCS.ARRIVE.TRANS64.RED.A0TR RZ, [UR17+0x120], R12 ;  /* 0x0001200cffff99a7 */ /* 0x0005e20008300411 */
[----:B------:R-:W-:Y:S01]  /*5980*/  SYNCS.ARRIVE.TRANS64.RED.A1T0 RZ, [UR27], RZ ;  /* 0x000000ffffff79a7 */ /* 0x000fe2000810041b */
[----:B------:R-:W-:Y:S05]  /*5990*/  BRA.U UP1, `(.L_x_108) ;  /* 0xfffffff5018c7547 */ /* 0x000fea000b83ffff */
[----:B------:R-:W-:Y:S07]  /*59a0*/  MOV R0, UR17 ;  /* 0x0000001100007c02 */ /* 0x000fee0008000f00 */
.L_x_109:
[----:B-1----:R-:W-:-:S04]  /*59b0*/  SHF.L.U32 R2, R15, 0x1f, RZ ;  /* 0x0000001f0f027819 */ /* 0x002fc800000006ff */
[----:B------:R1:W3:Y:S03]  /*59c0*/  SYNCS.PHASECHK.TRANS64.TRYWAIT P0, [R0+URZ+0x128], R2 ;  /* 0x00012802000075a7 */ /* 0x0002e600080011ff */
[----:B---3--:R-:W-:Y:S05]  /*59d0*/  @!P0 NANOSLEEP.SYNCS 0x989680 ;  /* 0x009896800000895d */ /* 0x008fea0003900000 */
[----:B------:R-:W3:Y:S02]  /*59e0*/  @!P0 SYNCS.PHASECHK.TRANS64 P0, [R0+URZ+0x128], R2 ;  /* 0x00012802000085a7 */ /* 0x000ee400080010ff */
[----:B--23--:R-:W-:Y:S05]  /*59f0*/  @P0 EXIT ;  /* 0x000000000000094d */ /* 0x00cfea0003800000 */
[----:B------:R-:W-:Y:S05]  /*5a00*/  BRA `(.L_x_109) ;  /* 0xfffffffc00e87947 */ /* 0x000fea000383ffff */
.L_x_100:
[----:B------:R-:W-:-:S06]  /*5a10*/  UISETP.GE.AND UP0, UPT, UR13, 0x4, UPT ;  /* 0x000000040d00788c */ /* 0x000fcc000bf06270 */
[----:B------:R-:W-:-:S13]  /*5a20*/  PLOP3.LUT P0, PT, PT, PT, UP0, 0x80, 0x8 ;  /* 0x000000000008781c */ /* 0x000fda0003f0f008 */
[----:B------:R-:W-:Y:S05]  /*5a30*/  @!P0 EXIT ;  /* 0x000000000000894d */ /* 0x000fea0003800000 */
[----:B------:R-:W1:Y:S08]  /*5a40*/  S2UR UR4, SR_CgaCtaId ;  /* 0x00000000000479c3 */ /* 0x000e700000008800 */
[----:B------:R-:W-:Y:S01]  /*5a50*/  BAR.SYNC.DEFER_BLOCKING 0x6, 0xa0 ;  /* 0x0182800000007b1d */ /* 0x000fe20000010000 */
[----:B------:R-:W-:Y:S01]  /*5a60*/  IMAD.SHL.U32 R6, R69, 0x40, RZ ;  /* 0x0000004045067824 */ /* 0x000fe200078e00ff */
[----:B------:R-:W-:Y:S01]  /*5a70*/  SHF.R.U32.HI R7, RZ, 0x1, R69 ;  /* 0x00000001ff077819 */ /* 0x000fe20000011645 */
[----:B------:R-:W-:Y:S01]  /*5a80*/  IMAD.SHL.U32 R3, R81, 0x800, RZ ;  /* 0x0000080051037824 */ /* 0x000fe200078e00ff */
[----:B------:R-:W-:Y:S01]  /*5a90*/  CS2R R84, SRZ ;  /* 0x0000000000547805 */ /* 0x000fe2000001ff00 */
[C---:B------:R-:W-:Y:S01]  /*5aa0*/  IMAD.U32 R37, R69.reuse, 0x10000, RZ ;  /* 0x0001000045257824 */ /* 0x040fe200078e00ff */
[----:B------:R-:W-:Y:S01]  /*5ab0*/  UMOV UR44, 0x400 ;  /* 0x00000400002c7882 */ /* 0x000fe20000000000 */
[C---:B------:R-:W-:Y:S01]  /*5ac0*/  LOP3.LUT R2, R6.reuse, 0x180, RZ, 0xc0, !PT ;  /* 0x0000018006027812 */ /* 0x040fe200078ec0ff */
[----:B------:R-:W2:Y:S01]  /*5ad0*/  LDC.64 R74, c[0x0][0x888] ;  /* 0x00022200ff4a7b82 */ /* 0x000ea20000000a00 */
[----:B------:R-:W-:Y:S01]  /*5ae0*/  LOP3.LUT R6, R6, 0x640, RZ, 0xc0, !PT ;  /* 0x0000064006067812 */ /* 0x000fe200078ec0ff */
[----:B------:R-:W-:Y:S01]  /*5af0*/  IMAD.MOV.U32 R36, RZ, RZ, RZ ;  /* 0x000000ffff247224 */ /* 0x000fe200078e00ff */
[----:B------:R-:W-:Y:S01]  /*5b00*/  LOP3.LUT R7, R2, 0x20, R7, 0xf8, !PT ;  /* 0x0000002002077812 */ /* 0x000fe200078ef807 */
[----:B------:R-:W-:Y:S01]  /*5b10*/  IMAD.SHL.U32 R2, R69, 0x8, RZ ;  /* 0x0000000845027824 */ /* 0x000fe200078e00ff */
[----:B------:R-:W-:Y:S01]  /*5b20*/  LOP3.LUT R3, R6, 0x800, R3, 0xf8, !PT ;  /* 0x0000080006037812 */ /* 0x000fe200078ef803 */
[----:B------:R-:W-:Y:S01]  /*5b30*/  IMAD.MOV.U32 R86, RZ, RZ, RZ ;  /* 0x000000ffff567224 */ /* 0x000fe200078e00ff */
[----:B------:R-:W3:Y:S01]  /*5b40*/  LDCU UR53, c[0x0][0x370] ;  /* 0x00006e00ff3577ac */ /* 0x000ee20008000800 */
[----:B------:R-:W4:Y:S01]  /*5b50*/  LDC.64 R76, c[0x0][0x890] ;  /* 0x00022400ff4c7b82 */ /* 0x000f220000000a00 */
[----:B------:R-:W-:Y:S01]  /*5b60*/  LOP3.LUT R2, R7, 0x30, R2, 0x78, !PT ;  /* 0x0000003007027812 */ /* 0x000fe200078e7802 */
[----:B------:R-:W-:Y:S01]  /*5b70*/  IMAD.MOV.U32 R83, RZ, RZ, RZ ;  /* 0x000000ffff537224 */ /* 0x000fe200078e00ff */
[----:B------:R-:W2:Y:S02]  /*5b80*/  LDCU.64 UR62, c[0x0][0x348] ;  /* 0x00006900ff3e77ac */ /* 0x000ea40008000a00 */
[----:B------:R-:W-:Y:S01]  /*5b90*/  LOP3.LUT R79, R3, R2, RZ, 0xfc, !PT ;  /* 0x00000002034f7212 */ /* 0x000fe200078efcff */
[----:B------:R-:W-:Y:S01]  /*5ba0*/  IMAD.SHL.U32 R3, R81, 0x200000, RZ ;  /* 0x0020000051037824 */ /* 0x000fe200078e00ff */
[----:B-1----:R-:W-:Y:S01]  /*5bb0*/  ULEA UR44, UR4, UR44, 0x18 ;  /* 0x0000002c042c7291 */ /* 0x002fe2000f8ec0ff */
[----:B------:R-:W1:Y:S01]  /*5bc0*/  LDC.64 R72, c[0x0][0x8b0] ;  /* 0x00022c00ff487b82 */ /* 0x000e620000000a00 */
[----:B------:R-:W-:Y:S01]  /*5bd0*/  IMAD.SHL.U32 R2, R69, 0x10, RZ ;  /* 0x0000001045027824 */ /* 0x000fe200078e00ff */
[----:B------:R-:W1:Y:S01]  /*5be0*/  LDCU UR41, c[0x0][0xb0c] ;  /* 0x00016180ff2977ac */ /* 0x000e620008000800 */
[----:B------:R-:W-:-:S02]  /*5bf0*/  LOP3.LUT R3, R3, 0x200000, RZ, 0xc0, !PT ;  /* 0x0020000003037812 */ /* 0x000fc400078ec0ff */
[----:B------:R-:W-:Y:S01]  /*5c00*/  VIADD R78, R79, UR44 ;  /* 0x0000002c4f4e7c36 */ /* 0x000fe20008000000 */
[----:B------:R-:W-:Y:S01]  /*5c10*/  UIADD3 UR4, UPT, UPT, UR44, 0x1200, URZ ;  /* 0x000012002c047890 */ /* 0x000fe2000fffe0ff */
[----:B------:R-:W-:Y:S01]  /*5c20*/  LOP3.LUT R37, R3, 0x400000, R37, 0xf8, !PT ;  /* 0x0040000003257812 */ /* 0x000fe200078ef825 */
[----:B------:R-:W3:Y:S01]  /*5c30*/  LDS R0, [UR44+0x1f0] ;  /* 0x0001f02cff007984 */ /* 0x000ee20008000800 */
[----:B------:R-:W1:Y:S01]  /*5c40*/  LDC.64 R70, c[0x0][0x8a8] ;  /* 0x00022a00ff467b82 */ /* 0x000e620000000a00 */
[----:B------:R-:W-:Y:S01]  /*5c50*/  LOP3.LUT R2, R2, 0x20, RZ, 0xc0, !PT ;  /* 0x0000002002027812 */ /* 0x000fe200078ec0ff */
[----:B------:R-:W1:Y:S01]  /*5c60*/  LDCU UR61, c[0x0][0xb20] ;  /* 0x00016400ff3d77ac */ /* 0x000e620008000800 */
[----:B------:R-:W-:Y:S02]  /*5c70*/  IMAD.U32 R87, RZ, RZ, UR4 ;  /* 0x00000004ff577e24 */ /* 0x000fe4000f8e00ff */
[----:B------:R-:W-:Y:S01]  /*5c80*/  IADD3 R78, PT, PT, -R2, 0x200, R78 ;  /* 0x00000200024e7810 */ /* 0x000fe20007ffe14e */
[----:B------:R-:W1:Y:S01]  /*5c90*/  LDCU UR39, c[0x0][0xb30] ;  /* 0x00016600ff2777ac */ /* 0x000e620008000800 */
[----:B------:R-:W1:Y:S01]  /*5ca0*/  LDCU.64 UR56, c[0x0][0x888] ;  /* 0x00011100ff3877ac */ /* 0x000e620008000a00 */
[----:B------:R-:W1:Y:S01]  /*5cb0*/  LDCU.64 UR42, c[0x0][0xb28] ;  /* 0x00016500ff2a77ac */ /* 0x000e620008000a00 */
[----:B------:R-:W1:Y:S01]  /*5cc0*/  LDCU.128 UR48, c[0x0][0xb10] ;  /* 0x00016200ff3077ac */ /* 0x000e620008000c00 */
[----:B------:R-:W1:Y:S01]  /*5cd0*/  LDCU UR52, c[0x0][0x374] ;  /* 0x00006e80ff3477ac */ /* 0x000e620008000800 */
[----:B------:R-:W-:Y:S01]  /*5ce0*/  UIADD3 UR59, UPT, UPT, UR44, 0x200, URZ ;  /* 0x000002002c3b7890 */ /* 0x000fe2000fffe0ff */
[----:B--234-:R-:W-:-:S11]  /*5cf0*/  IMAD.IADD R37, R0, 0x1, R37 ;  /* 0x0000000100257824 */ /* 0x01cfd600078e0225 */
.L_x_127:
[----:B------:R-:W-:Y:S02]  /*5d00*/  LEA R3, R83, UR44, 0x3 ;  /* 0x0000002c53037c11 */ /* 0x000fe4000f8e18ff */
[----:B------:R-:W-:Y:S02]  /*5d10*/  SHF.L.U32 R0, R85, 0x1f, RZ ;  /* 0x0000001f55007819 */ /* 0x000fe400000006ff */
[----:B-1----:R-:W-:Y:S02]  /*5d20*/  LEA R4, R83, UR44, 0x4 ;  /* 0x0000002c53047c11 */ /* 0x002fe4000f8e20ff */
[----:B------:R-:W2:Y:S02]  /*5d30*/  SYNCS.PHASECHK.TRANS64.TRYWAIT P0, [R3+URZ+0x140], R0 ;  /* 0x00014000030075a7 */ /* 0x000ea400080011ff */
[----:B--2---:R-:W-:Y:S05]  /*5d40*/  @!P0 BRA `(.L_x_110) ;  /* 0x00000028002c8947 */ /* 0x004fea0003800000 */
.L_x_190:
[----:B------:R-:W3:Y:S01]  /*5d50*/  LDS.128 R4, [R4+0x1d0] ;  /* 0x0001d00004047984 */ /* 0x000ee20000000c00 */
[----:B------:R-:W-:Y:S01]  /*5d60*/  UISETP.GE.AND UP0, UPT, UR40, 0x1, UPT ;  /* 0x000000012800788c */ /* 0x000fe2000bf06270 */
[----:B------:R-:W-:Y:S01]  /*5d70*/  @!PT LDS RZ, [RZ] ;  /* 0x00000000fffff984 */ /* 0x000fe20000000800 */
[----:B------:R-:W-:Y:S01]  /*5d80*/  @!PT LDS RZ, [RZ] ;  /* 0x00000000fffff984 */ /* 0x000fe20000000800 */
[----:B------:R-:W-:Y:S01]  /*5d90*/  @!PT LDS RZ, [RZ] ;  /* 0x00000000fffff984 */ /* 0x000fe20000000800 */
[----:B------:R-:W-:Y:S01]  /*5da0*/  @!PT LDS RZ, [RZ] ;  /* 0x00000000fffff984 */ /* 0x000fe20000000800 */
[----:B------:R4:W-:Y:S06]  /*5db0*/  MEMBAR.ALL.CTA ;  /* 0x0000000000007992 */ /* 0x0009ec0000008000 */
[----:B----4-:R-:W4:Y:S01]  /*5dc0*/  FENCE.VIEW.ASYNC.S ;  /* 0x00000000000073c6 */ /* 0x010f220000000000 */
[----:B---3--:R-:W-:Y:S11]  /*5dd0*/  LOP3.LUT P0, RZ, R6, 0x1, RZ, 0xc0, !PT ;  /* 0x0000000106ff7812 */ /* 0x008ff6000780c0ff */
[----:B------:R-:W-:Y:S02]  /*5de0*/  @!UPT UIADD3 URZ, UPT, UPT, URZ, URZ, URZ ;  /* 0x000000fffffff290 */ /* 0x000fe4000fffe0ff */
[----:B----4-:R-:W-:Y:S01]  /*5df0*/  VOTEU.ANY UP1, P0 ;  /* 0x0000000000ff7886 */ /* 0x010fe20000020100 */
[----:B------:R-:W-:Y:S01]  /*5e00*/  PLOP3.LUT P0, PT, PT, PT, UP1, 0x80, 0x8 ;  /* 0x000000000008781c */ /* 0x000fe20003f0f018 */
[----:B------:R-:W-:Y:S11]  /*5e10*/  UP2UR UR47, UPR, URZ, 0x2 ;  /* 0x00000002ff2f7883 */ /* 0x000ff60008000000 */
[----:B------:R-:W-:Y:S01]  /*5e20*/  @!UPT UIADD3 URZ, UPT, UPT, URZ, URZ, URZ ;  /* 0x000000fffffff290 */ /* 0x000fe2000fffe0ff */
        /* <DEDUP_REMOVED lines=13> */
[----:B-1----:R-:W-:Y:S02]  /*5f00*/  UIMAD.WIDE.U32 UR4, UR52, UR51, URZ ;  /* 0x00000033340472a5 */ /* 0x002fe4000f8e00ff */
[----:B------:R-:W-:Y:S02]  /*5f10*/  UIMAD.WIDE.U32 UR6, UR53, UR48, URZ ;  /* 0x00000030350672a5 */ /* 0x000fe4000f8e00ff */
[----:B------:R-:W-:Y:S02]  /*5f20*/  UISETP.NE.AND UP0, UPT, UR50, 0x1, UPT ;  /* 0x000000013200788c */ /* 0x000fe4000bf05270 */
[----:B------:R-:W-:Y:S02]  /*5f30*/  UIMAD.WIDE.U32 UR8, UR37, UR51, URZ ;  /* 0x00000033250872a5 */ /* 0x000fe4000f8e00ff */
[----:B------:R-:W-:Y:S02]  /*5f40*/  UIMAD.WIDE.U32 UR10, UR38, UR48, URZ ;  /* 0x00000030260a72a5 */ /* 0x000fe4000f8e00ff */
[----:B------:R-:W-:Y:S02]  /*5f50*/  UISETP.NE.AND UP1, UPT, UR41, 0x1, UPT ;  /* 0x000000012900788c */ /* 0x000fe4000bf25270 */
[----:B------:R-:W-:Y:S01]  /*5f60*/  UISETP.NE.AND UP2, UPT, UR40, 0x1, UPT ;  /* 0x000000012800788c */ /* 0x000fe2000bf45270 */
[----:B------:R-:W-:Y:S02]  /*5f70*/  UMOV UR4, UR5 ;  /* 0x0000000500047c82 */ /* 0x000fe40008000000 */
[----:B------:R-:W-:Y:S03]  /*5f80*/  USHF.R.U32.HI UR5, URZ, UR61, UR4 ;  /* 0x0000003dff057299 */ /* 0x000fe60008011604 */
[----:B------:R-:W-:Y:S02]  /*5f90*/  UMOV UR4, UR7 ;  /* 0x0000000700047c82 */ /* 0x000fe40008000000 */
[----:B------:R-:W-:Y:S02]  /*5fa0*/  USHF.R.U32.HI UR7, URZ, UR49, UR4 ;  /* 0x00000031ff077299 */ /* 0x000fe40008011604 */
[----:B------:R-:W-:Y:S02]  /*5fb0*/  USEL UR4, UR52, UR5, !UP0 ;  /* 0x0000000534047287 */ /* 0x000fe4000c000000 */
[----:B------:R-:W-:Y:S01]  /*5fc0*/  USEL UR7, UR53, UR7, !UP1 ;  /* 0x0000000735077287 */ /* 0x000fe2000c800000 */
[----:B------:R-:W-:Y:S01]  /*5fd0*/  UMOV UR5, UR9 ;  /* 0x0000000900057c82 */ /* 0x000fe20008000000 */
[----:B------:R-:W-:Y:S02]  /*5fe0*/  UIMAD.WIDE.U32 UR8, UR4, UR42, URZ ;  /* 0x0000002a040872a5 */ /* 0x000fe4000f8e00ff */
[----:B------:R-:W-:Y:S03]  /*5ff0*/  USHF.R.U32.HI UR6, URZ, UR61, UR5 ;  /* 0x0000003dff067299 */ /* 0x000fe60008011605 */
[----:B------:R-:W-:Y:S01]  /*6000*/  UMOV UR5, UR11 ;  /* 0x0000000b00057c82 */ /* 0x000fe20008000000 */
[----:B------:R-:W-:Y:S02]  /*6010*/  UIMAD.WIDE.U32 UR10, UR7, UR42, URZ ;  /* 0x0000002a070a72a5 */ /* 0x000fe4000f8e00ff */
[----:B------:R-:W-:Y:S02]  /*6020*/  USHF.R.U32.HI UR12, URZ, UR49, UR5 ;  /* 0x00000031ff0c7299 */ /* 0x000fe40008011605 */
[----:B------:R-:W-:Y:S01]  /*6030*/  USEL UR6, UR37, UR6, !UP0 ;  /* 0x0000000625067287 */ /* 0x000fe2000c000000 */
[----:B------:R-:W-:Y:S02]  /*6040*/  UMOV UR5, UR9 ;  /* 0x0000000900057c82 */ /* 0x000fe40008000000 */
[----:B------:R-:W-:Y:S01]  /*6050*/  UMOV UR10, UR11 ;  /* 0x0000000b000a7c82 */ /* 0x000fe20008000000 */
[----:B------:R-:W-:Y:S02]  /*6060*/  @UP2 USHF.R.U32.HI UR4, URZ, UR43, UR5 ;  /* 0x0000002bff042299 */ /* 0x000fe40008011605 */
[----:B------:R-:W-:Y:S02]  /*6070*/  @UP2 USHF.R.U32.HI UR7, URZ, UR43, UR10 ;  /* 0x0000002bff072299 */ /* 0x000fe4000801160a */
[----:B------:R-:W-:Y:S02]  /*6080*/  UIMAD UR4, UR40, UR4, URZ ;  /* 0x00000004280472a4 */ /* 0x000fe4000f8e02ff */
[----:B------:R-:W-:Y:S02]  /*6090*/  UIMAD.WIDE.U32 UR10, UR6, UR42, URZ ;  /* 0x0000002a060a72a5 */ /* 0x000fe4000f8e00ff */
[----:B------:R-:W-:Y:S02]  /*60a0*/  USEL UR5, UR38, UR12, !UP1 ;  /* 0x0000000c26057287 */ /* 0x000fe4000c800000 */
[----:B------:R-:W-:Y:S02]  /*60b0*/  UIMAD UR8, UR40, UR7, URZ ;  /* 0x00000007280872a4 */ /* 0x000fe4000f8e02ff */
[----:B------:R-:W-:Y:S03]  /*60c0*/  UISETP.GE.AND UP0, UPT, UR6, UR4, UPT ;  /* 0x000000040600728c */ /* 0x000fe6000bf06270 */
[----:B------:R-:W-:Y:S01]  /*60d0*/  UMOV UR4, UR11 ;  /* 0x0000000b00047c82 */ /* 0x000fe20008000000 */
[----:B------:R-:W-:Y:S02]  /*60e0*/  UISETP.GE.OR UP0, UPT, UR5, UR8, UP0 ;  /* 0x000000080500728c */ /* 0x000fe40008706670 */
[----:B------:R-:W-:Y:S02]  /*60f0*/  USHF.R.U32.HI UR4, URZ, UR43, UR4 ;  /* 0x0000002bff047299 */ /* 0x000fe40008011604 */
[----:B------:R-:W-:Y:S02]  /*6100*/  UIMAD.WIDE.U32 UR8, UR5, UR42, URZ ;  /* 0x0000002a050872a5 */ /* 0x000fe4000f8e00ff */
[----:B------:R-:W-:Y:S02]  /*6110*/  USEL UR11, UR6, UR4, !UP2 ;  /* 0x00000004060b7287 */ /* 0x000fe4000d000000 */
[----:B------:R-:W-:Y:S02]  /*6120*/  UIADD3 UR8, UPT, UPT, -UR5, URZ, URZ ;  /* 0x000000ff05087290 */ /* 0x000fe4000fffe1ff */
[----:B------:R-:W-:Y:S01]  /*6130*/  UIADD3 UR10, UPT, UPT, -UR11, URZ, URZ ;  /* 0x000000ff0b0a7290 */ /* 0x000fe2000fffe1ff */
[----:B------:R-:W-:Y:S01]  /*6140*/  @!UP0 UMOV UR4, UR9 ;  /* 0x0000000900048c82 */ /* 0x000fe20008000000 */
[----:B------:R-:W-:Y:S02]  /*6150*/  UIADD3 UR9, UPT, UPT, -UR6, URZ, URZ ;  /* 0x000000ff06097290 */ /* 0x000fe4000fffe1ff */
[----:B------:R-:W-:Y:S02]  /*6160*/  @!UP0 USHF.R.U32.HI UR4, URZ, UR43, UR4 ;  /* 0x0000002bff048299 */ /* 0x000fe40008011604 */
[----:B------:R-:W-:Y:S02]  /*6170*/  UIMAD UR10, UR40, UR10, UR6 ;  /* 0x0000000a280a72a4 */ /* 0x000fe4000f8e0206 */
[----:B------:R-:W-:Y:S04]  /*6180*/  @!UP0 USEL UR4, UR5, UR4, !UP2 ;  /* 0x0000000405048287 */ /* 0x000fe8000d000000 */
[----:B------:R-:W-:Y:S02]  /*6190*/  @!UP0 UIMAD UR10, UR7, UR10, UR4 ;  /* 0x0000000a070a82a4 */ /* 0x000fe4000f8e0204 */
[----:B------:R-:W-:Y:S02]  /*61a0*/  @!UP0 UIADD3 UR11, UPT, UPT, UR11, -UR4, URZ ;  /* 0x800000040b0b8290 */ /* 0x000fe4000fffe0ff */
[----:B------:R-:W-:Y:S02]  /*61b0*/  UIMAD UR7, UR41, UR8, UR38 ;  /* 0x00000008290772a4 */ /* 0x000fe4000f8e0226 */
[----:B------:R-:W-:Y:S02]  /*61c0*/  @!UP0 UIMAD UR6, UR11, UR40, UR5 ;  /* 0x000000280b0682a4 */ /* 0x000fe4000f8e0205 */
[----:B------:R-:W-:Y:S01]  /*61d0*/  UIMAD UR4, UR50, UR9, UR37 ;  /* 0x00000009320472a4 */ /* 0x000fe2000f8e0225 */
[----:B------:R-:W-:Y:S02]  /*61e0*/  @!UP0 UMOV UR5, UR10 ;  /* 0x0000000a00058c82 */ /* 0x000fe40008000000 */
[----:B------:R-:W-:Y:S02]  /*61f0*/  UIMAD UR38, UR5, UR41, UR7 ;  /* 0x00000029052672a4 */ /* 0x000fe4000f8e0207 */
[----:B------:R-:W-:Y:S11]  /*6200*/  UIMAD UR37, UR6, UR50, UR4 ;  /* 0x00000032062572a4 */ /* 0x000ff6000f8e0204 */
[----:B------:R-:W-:Y:S01]  /*6210*/  @!UPT UIADD3 URZ, UPT, UPT, URZ, URZ, URZ ;  /* 0x000000fffffff290 */ /* 0x000fe2000fffe0ff */
.L_x_111:
[----:B-1----:R-:W-:Y:S01]  /*6220*/  UISETP.NE.AND UP0, UPT, UR39, 0x1, UPT ;  /* 0x000000012700788c */ /* 0x002fe2000bf05270 */
[----:B------:R-:W-:Y:S10]  /*6230*/  IADD3 R83, PT, PT, R83, 0x1, RZ ;  /* 0x0000000153537810 */ /* 0x000ff40007ffe0ff */
[----:B------:R-:W1:Y:S01]  /*6240*/  @!UP0 LDCU.128 UR12, c[0x0][0xb10] ;  /* 0x00016200ff0c87ac */ /* 0x000e620008000c00 */
[----:B------:R-:W3:Y:S01]  /*6250*/  @!UP0 LDCU UR5, c[0x0][0xb0c] ;  /* 0x00016180ff0587ac */ /* 0x000ee20008000800 */
[----:B------:R-:W4:Y:S01]  /*6260*/  @!UP0 LDCU UR10, c[0x0][0xb20] ;  /* 0x00016400ff0a87ac */ /* 0x000f220008000800 */
[----:B-1----:R-:W-:Y:S02]  /*6270*/  UIMAD.WIDE.U32 UR8, UR38, UR12, URZ ;  /* 0x0000000c260872a5 */ /* 0x002fe4000f8e00ff */
[----:B------:R-:W-:Y:S02]  /*6280*/  UIMAD.WIDE.U32 UR6, UR37, UR15, URZ ;  /* 0x0000000f250672a5 */ /* 0x000fe4000f8e00ff */
[----:B------:R-:W-:Y:S03]  /*6290*/  @!UP0 UISETP.NE.AND UP1, UPT, UR14, 0x1, UPT ;  /* 0x000000010e00888c */ /* 0x000fe6000bf25270 */
[----:B------:R-:W-:Y:S01]  /*62a0*/  @!UP0 UMOV UR4, UR9 ;  /* 0x0000000900048c82 */ /* 0x000fe20008000000 */
[----:B---3--:R-:W-:Y:S02]  /*62b0*/  @!UP0 UISETP.NE.AND UP2, UPT, UR5, 0x1, UPT ;  /* 0x000000010500888c */ /* 0x008fe4000bf45270 */
[----:B------:R-:W-:Y:S01]  /*62c0*/  @!UP0 USHF.R.U32.HI UR4, URZ, UR13, UR4 ;  /* 0x0000000dff048299 */ /* 0x000fe20008011604 */
[----:B------:R-:W-:Y:S02]  /*62d0*/  @!UP0 UMOV UR6, UR7 ;  /* 0x0000000700068c82 */ /* 0x000fe40008000000 */
[----:B----4-:R-:W-:Y:S02]  /*62e0*/  @!UP0 USHF.R.U32.HI UR6, URZ, UR10, UR6 ;  /* 0x0000000aff068299 */ /* 0x010fe40008011606 */
[----:B------:R-:W-:Y:S02]  /*62f0*/  @!UP0 USEL UR7, UR38, UR4, !UP2 ;  /* 0x0000000426078287 */ /* 0x000fe4000d000000 */
[----:B------:R-:W-:Y:S04]  /*6300*/  @!UP0 USEL UR6, UR37, UR6, !UP1 ;  /* 0x0000000625068287 */ /* 0x000fe8000c800000 */
[----:B------:R-:W-:Y:S02]  /*6310*/  @!UP0 UIADD3 UR4, UPT, UPT, -UR7, UR6, URZ ;  /* 0x0000000607048290 */ /* 0x000fe4000fffe1ff */
[----:B------:R-:W-:Y:S02]  /*6320*/  @!UP0 UIADD3 UR6, UPT, UPT, UR7, -UR6, URZ ;  /* 0x8000000607068290 */ /* 0x000fe4000fffe0ff */
[----:B------:R-:W-:Y:S02]  /*6330*/  @!UP0 UIMAD UR38, UR4, UR5, UR38 ;  /* 0x00000005042682a4 */ /* 0x000fe4000f8e0226 */
[----:B------:R-:W-:Y:S02]  /*6340*/  @!UP0 UIMAD UR37, UR6, UR14, UR37 ;  /* 0x0000000e062582a4 */ /* 0x000fe4000f8e0225 */
[----:B------:R-:W-:Y:S09]  /*6350*/  ULOP3.LUT UP0, URZ, UR59, 0x1b0, URZ, 0xc0, !UPT ;  /* 0x000001b03bff7892 */ /* 0x000ff2000f80c0ff */
[----:B------:R-:W-:Y:S05]  /*6360*/  BRA.U !UP0, `(.L_x_112) ;  /* 0x0000000108407547 */ /* 0x000fea000b800000 */
[----:B------:R-:W1:Y:S01]  /*6370*/  LDCU.64 UR8, c[0x4][0x80] ;  /* 0x01001000ff0877ac */ /* 0x000e620008000a00 */
[----:B------:R-:W-:Y:S01]  /*6380*/  MOV R3, 0x0 ;  /* 0x0000000000037802 */ /* 0x000fe20000000f00 */
[----:B------:R-:W-:Y:S02]  /*6390*/  HFMA2 R12, -RZ, RZ, 0, 5.9604644775390625e-08 ;  /* 0x00000001ff0c7431 */ /* 0x000fe400000001ff */
[----:B------:R-:W-:Y:S02]  /*63a0*/  IMAD.MOV.U32 R8, RZ, RZ, 0x70 ;  /* 0x00000070ff087424 */ /* 0x000fe400078e00ff */
[----:B------:R-:W-:Y:S01]  /*63b0*/  IMAD.MOV.U32 R13, RZ, RZ, RZ ;  /* 0x000000ffff0d7224 */ /* 0x000fe200078e00ff */
[----:B------:R-:W3:Y:S01]  /*63c0*/  LDCU.64 UR6, c[0x4][0x88] ;  /* 0x01001100ff0677ac */ /* 0x000ee20008000a00 */
[----:B------:R-:W4:Y:S01]  /*63d0*/  LDC.64 R2, c[0x4][R3] ;  /* 0x0100000003027b82 */ /* 0x000f220000000a00 */
[----:B------:R-:W2:Y:S01]  /*63e0*/  LDCU.64 UR4, c[0x4][0x8] ;  /* 0x01000100ff0477ac */ /* 0x000ea20008000a00 */
[----:B-1----:R-:W-:Y:S01]  /*63f0*/  MOV R5, UR9 ;  /* 0x0000000900057c02 */ /* 0x002fe20008000f00 */
[----:B------:R-:W-:Y:S01]  /*6400*/  IMAD.U32 R4, RZ, RZ, UR8 ;  /* 0x00000008ff047e24 */ /* 0x000fe2000f8e00ff */
[----:B---3--:R-:W-:Y:S01]  /*6410*/  MOV R7, UR7 ;  /* 0x0000000700077c02 */ /* 0x008fe20008000f00 */
[----:B------:R-:W-:Y:S01]  /*6420*/  IMAD.U32 R6, RZ, RZ, UR6 ;  /* 0x00000006ff067e24 */ /* 0x000fe2000f8e00ff */
[----:B--2---:R-:W-:Y:S01]  /*6430*/  MOV R11, UR5 ;  /* 0x00000005000b7c02 */ /* 0x004fe20008000f00 */
[----:B------:R-:W-:Y:S02]  /*6440*/  IMAD.U32 R10, RZ, RZ, UR4 ;  /* 0x00000004ff0a7e24 */ /* 0x000fe4000f8e00ff */
[----:B------:R-:W-:Y:S07]  /*6450*/  LEPC R20, `(.L_x_112) ;  /* 0x000000001014794e */ /* 0x000fee0000000000 */
[----:B----45:R-:W-:Y:S05]  /*6460*/  CALL.ABS.NOINC R2 ;  /* 0x0000000002007343 */ /* 0x030fea0003c00000 */
.L_x_112:
[----:B------:R-:W-:Y:S01]  /*6470*/  LOP3.LUT P0, RZ, R87, 0x1b0, RZ, 0xc0, !PT ;  /* 0x000001b057ff7812 */ /* 0x000fe2000780c0ff */
[----:B------:R-:W-:Y:S11]  /*6480*/  BSSY.RECONVERGENT B6, `(.L_x_113) ;  /* 0x0000013000067945 */ /* 0x000ff60003800200 */
[----:B------:R-:W-:Y:S01]  /*6490*/  @!UPT UIADD3 URZ, UPT, UPT, URZ, URZ, URZ ;  /* 0x000000fffffff290 */ /* 0x000fe2000fffe0ff */
[----:B------:R-:W-:Y:S05]  /*64a0*/  @!P0 BRA `(.L_x_114) ;  /* 0x0000000000408947 */ /* 0x000fea0003800000 */
        /* <DEDUP_REMOVED lines=16> */
.L_x_114:
[----:B------:R-:W-:Y:S05]  /*65b0*/  BSYNC.RECONVERGENT B6 ;  /* 0x0000000000067941 */ /* 0x000fea0003800200 */
.L_x_113:
[----:B------:R-:W-:Y:S01]  /*65c0*/  ISETP.NE.U32.AND P3, PT, R76, RZ, PT ;  /* 0x000000ff4c00720c */ /* 0x000fe20003f65070 */
[----:B------:R-:W-:Y:S01]  /*65d0*/  UISETP.NE.AND UP1, UPT, UR60, URZ, UPT ;  /* 0x000000ff3c00728c */ /* 0x000fe2000bf25270 */
[----:B------:R-:W-:Y:S02]  /*65e0*/  ISETP.NE.U32.AND P4, PT, R72, RZ, PT ;  /* 0x000000ff4800720c */ /* 0x000fe40003f85070 */
[----:B------:R-:W-:Y:S02]  /*65f0*/  ISETP.NE.AND.EX P3, PT, R77, RZ, PT, P3 ;  /* 0x000000ff4d00720c */ /* 0x000fe40003f65330 */
[----:B------:R-:W-:Y:S02]  /*6600*/  PLOP3.LUT P1, PT, PT, PT, PT, 0x8, 0x80 ;  /* 0x000000000080781c */ /* 0x000fe40003f2e170 */
[----:B------:R-:W-:Y:S02]  /*6610*/  PLOP3.LUT P0, PT, PT, PT, UP1, 0x80, 0x8 ;  /* 0x000000000008781c */ /* 0x000fe40003f0f018 */
[----:B------:R-:W-:Y:S02]  /*6620*/  ISETP.NE.AND.EX P4, PT, R73, RZ, PT, P4 ;  /* 0x000000ff4900720c */ /* 0x000fe40003f85340 */
[----:B------:R-:W1:Y:S09]  /*6630*/  @UP1 LDCU.64 UR4, c[0x0][0x888] ;  /* 0x00011100ff0417ac */ /* 0x000e720008000a00 */
[----:B------:R-:W-:Y:S01]  /*6640*/  @P0 PLOP3.LUT P1, PT, P3, PT, PT, 0x80, 0x8 ;  /* 0x000000000008081c */ /* 0x000fe20001f2f070 */
[----:B-1----:R-:W-:Y:S04]  /*6650*/  @UP1 UISETP.NE.U32.AND UP0, UPT, UR4, URZ, UPT ;  /* 0x000000ff0400128c */ /* 0x002fe8000bf05070 */
[----:B------:R-:W-:Y:S04]  /*6660*/  @UP1 UISETP.NE.AND.EX UP0, UPT, UR5, URZ, UPT, UP0 ;  /* 0x000000ff0500128c */ /* 0x000fe8000bf05300 */
[----:B------:R-:W-:Y:S01]  /*6670*/  @UP1 USEL UR4, URZ, 0xffffffff, UP0 ;  /* 0xffffffffff041887 */ /* 0x000fe20008000000 */
[----:B------:R-:W-:Y:S11]  /*6680*/  @!P3 BRA `(.L_x_115) ;  /* 0x000000000030b947 */ /* 0x000ff60003800000 */
[----:B------:R-:W-:Y:S01]  /*6690*/  ISETP.NE.U32.AND P2, PT, R74, RZ, PT ;  /* 0x000000ff4a00720c */ /* 0x000fe20003f45070 */
[----:B------:R-:W1:Y:S01]  /*66a0*/  LDCU.64 UR6, c[0x0][0x358] ;  /* 0x00006b00ff0677ac */ /* 0x000e620008000a00 */
[----:B------:R-:W-:Y:S02]  /*66b0*/  IMAD.MOV.U32 R80, RZ, RZ, 0x1 ;  /* 0x00000001ff507424 */ /* 0x000fe400078e00ff */
[----:B------:R-:W-:Y:S11]  /*66c0*/  ISETP.NE.AND.EX P2, PT, R75, RZ, PT, P2 ;  /* 0x000000ff4b00720c */ /* 0x000ff60003f45320 */
[----:B------:R-:W-:Y:S02]  /*66d0*/  @!UPT UIADD3 URZ, UPT, UPT, URZ, URZ, URZ ;  /* 0x000000fffffff290 */ /* 0x000fe4000fffe0ff */
[----:B------:R-:W3:Y:S01]  /*66e0*/  @P2 LDC.64 R2, c[0x0][0x888] ;  /* 0x00022200ff022b82 */ /* 0x000ee20000000a00 */
[----:B--2---:R-:W-:Y:S04]  /*66f0*/  @P2 IMAD R0, R76, UR36, RZ ;  /* 0x000000244c002c24 */ /* 0x004fe8000f8e02ff */
[----:B---3--:R-:W-:Y:S04]  /*6700*/  @P2 IMAD.WIDE R2, R0, 0x4, R2 ;  /* 0x0000000400022825 */ /* 0x008fe800078e0202 */
[----:B------:R-:W-:Y:S01]  /*6710*/  HFMA2 R0, -RZ, RZ, 0, 5.9604644775390625e-08 ;  /* 0x00000001ff007431 */ /* 0x000fe200000001ff */
[----:B-1---5:R1:W5:Y:S04]  /*6720*/  @P2 LDG.E R39, desc[UR6][R2.64] ;  /* 0x0000000602272981 */ /* 0x022368000c1e1900 */
[----:B------:R-:W-:Y:S01]  /*6730*/  @!P2 PRMT R80, R0, 0x7610, R80 ;  /* 0x000076100050a816 */ /* 0x000fe20000000050 */
[----:B-1----:R-:W3:Y:S06]  /*6740*/  @!P2 LDC R39, c[0x0][0x880] ;  /* 0x00022000ff27ab82 */ /* 0x002eec0000000800 */
.L_x_115:
[----:B------:R-:W-:Y:S05]  /*6750*/  @!P4 BRA `(.L_x_116) ;  /* 0x000000000024c947 */ /* 0x000fea0003800000 */
[----:B------:R-:W-:Y:S01]  /*6760*/  ISETP.NE.U32.AND P2, PT, R70, RZ, PT ;  /* 0x000000ff4600720c */ /* 0x000fe20003f45070 */
[----:B------:R-:W1:Y:S03]  /*6770*/  LDCU.64 UR6, c[0x0][0x358] ;  /* 0x00006b00ff0677ac */ /* 0x000e660008000a00 */
[----:B------:R-:W-:Y:S11]  /*6780*/  ISETP.NE.AND.EX P2, PT, R71, RZ, PT, P2 ;  /* 0x000000ff4700720c */ /* 0x000ff60003f45320 */
[----:B------:R-:W-:Y:S02]  /*6790*/  @!UPT UIADD3 URZ, UPT, UPT, URZ, URZ, URZ ;  /* 0x000000fffffff290 */ /* 0x000fe4000fffe0ff */
[----:B------:R-:W4:Y:S01]  /*67a0*/  @P2 LDC.64 R2, c[0x0][0x8a8] ;  /* 0x00022a00ff022b82 */ /* 0x000f220000000a00 */
[----:B--2---:R-:W-:Y:S04]  /*67b0*/  @P2 IMAD R0, R72, UR36, RZ ;  /* 0x0000002448002c24 */ /* 0x004fe8000f8e02ff */
[----:B----4-:R-:W-:Y:S05]  /*67c0*/  @P2 IMAD.WIDE R2, R0, 0x4, R2 ;  /* 0x0000000400022825 */ /* 0x010fea00078e0202 */
[----:B-1---5:R1:W5:Y:S02]  /*67d0*/  @P2 LDG.E R38, desc[UR6][R2.64] ;  /* 0x0000000602262981 */ /* 0x022364000c1e1900 */
[----:B-1----:R-:W4:Y:S02]  /*67e0*/  @!P2 LDC R38, c[0x0][0x8a0] ;  /* 0x00022800ff26ab82 */ /* 0x002f240000000800 */
.L_x_116:
[----:B---3-5:R-:W-:Y:S01]  /*67f0*/  @P0 FSETP.NEU.AND P4, PT, R39, RZ, PT ;  /* 0x000000ff2700020b */ /* 0x028fe20003f8d000 */
[----:B--2---:R-:W-:Y:S01]  /*6800*/  IMAD.U32 R0, RZ, RZ, UR4 ;  /* 0x00000004ff007e24 */ /* 0x004fe2000f8e00ff */
[----:B------:R-:W-:Y:S01]  /*6810*/  @P0 LOP3.LUT P2, RZ, R80, 0xff, RZ, 0xc0, !PT ;  /* 0x000000ff50ff0812 */ /* 0x000fe2000784c0ff */
[----:B------:R-:W-:Y:S01]  /*6820*/  BSSY B1, `(.L_x_117) ;  /* 0x0000035000017945 */ /* 0x000fe20003800000 */
[----:B------:R-:W-:Y:S02]  /*6830*/  @P0 SEL R2, RZ, 0xffffffff, P4 ;  /* 0xffffffffff020807 */ /* 0x000fe40002000000 */
[----:B------:R-:W-:Y:S02]  /*6840*/  CS2R R18, SRZ ;  /* 0x0000000000127805 */ /* 0x000fe4000001ff00 */
[----:B------:R-:W-:Y:S02]  /*6850*/  LEA R82, R36, UR44, 0x3 ;  /* 0x0000002c24527c11 */ /* 0x000fe4000f8e18ff */
[----:B------:R-:W-:Y:S02]  /*6860*/  CS2R R16, SRZ ;  /* 0x0000000000107805 */ /* 0x000fe4000001ff00 */
[----:B------:R-:W-:Y:S02]  /*6870*/  @P1 SEL R2, R0, R2, !P2 ;  /* 0x0000000200021207 */ /* 0x000fe40005000000 */
[----:B------:R-:W-:Y:S02]  /*6880*/  CS2R R26, SRZ ;  /* 0x00000000001a7805 */ /* 0x000fe4000001ff00 */
[----:B------:R-:W-:Y:S02]  /*6890*/  SHF.L.U32 R4, R86, 0x1f, RZ ;  /* 0x0000001f56047819 */ /* 0x000fe400000006ff */
[----:B------:R-:W-:Y:S02]  /*68a0*/  CS2R R24, SRZ ;  /* 0x0000000000187805 */ /* 0x000fe4000001ff00 */
[----:B------:R-:W-:Y:S02]  /*68b0*/  @P0 LOP3.LUT R2, R2, 0x1, RZ, 0xc0, !PT ;  /* 0x0000000102020812 */ /* 0x000fe400078ec0ff */
[----:B------:R-:W-:Y:S02]  /*68c0*/  PLOP3.LUT P5, PT, PT, PT, PT, 0x8, 0x80 ;  /* 0x000000000080781c */ /* 0x000fe40003fae170 */
[----:B------:R-:W-:Y:S01]  /*68d0*/  ISETP.NE.U32.OR P1, PT, R2, 0x1, !P0 ;  /* 0x000000010200780c */ /* 0x000fe20004725470 */
[----:B------:R-:W-:Y:S11]  /*68e0*/  IMAD R2, R36, 0x20, R37 ;  /* 0x0000002024027824 */ /* 0x000ff600078e0225 */
[----:B------:R-:W-:Y:S01]  /*68f0*/  @!UPT UIADD3 URZ, UPT, UPT, URZ, URZ, URZ ;  /* 0x000000fffffff290 */ /* 0x000fe2000fffe0ff */
[----:B------:R-:W-:Y:S04]  /*6900*/  @P1 SHF.L.U32 R0, R84, 0x1f, RZ ;  /* 0x0000001f54001819 */ /* 0x000fe800000006ff */
[----:B------:R-:W1:Y:S01]  /*6910*/  @P1 SYNCS.PHASECHK.TRANS64.TRYWAIT P0, [UR44+0x120], R0 ;  /* 0x00012000ff0015a7 */ /* 0x000e62000800112c */
[----:B------:R2:W3:Y:S01]  /*6920*/  SYNCS.PHASECHK.TRANS64.TRYWAIT P4, [R82+URZ+0x160], R4 ;  /* 0x00016004520075a7 */ /* 0x0004e200080811ff */
[----:B-1----:R-:W-:Y:S01]  /*6930*/  @P1 PLOP3.LUT P5, PT, P0, PT, PT, 0x8, 0x80 ;  /* 0x000000000080181c */ /* 0x002fe200007ae170 */
[----:B------:R-:W-:Y:S01]  /*6940*/  @!UPT UIADD3 URZ, UPT, UPT, URZ, URZ, URZ ;  /* 0x000000fffffff290 */ /* 0x000fe2000fffe0ff */
[----:B--23--:R-:W-:Y:S11]  /*6950*/  @!P1 BRA `(.L_x_118) ;  /* 0x0000000000849947 */ /* 0x00cff60003800000 */
[----:B------:R-:W-:Y:S01]  /*6960*/  ISETP.NE.U32.AND P0, PT, RZ, UR56, PT ;  /* 0x00000038ff007c0c */ /* 0x000fe2000bf05070 */
[----:B------:R-:W-:Y:S01]  /*6970*/  BSSY B0, `(.L_x_119) ;  /* 0x0000012000007945 */ /* 0x000fe20003800000 */
[----:B------:R-:W-:Y:S02]  /*6980*/  FSETP.NEU.AND P2, PT, R39, RZ, PT ;  /* 0x000000ff2700720b */ /* 0x000fe40003f4d000 */
[----:B------:R-:W-:Y:S02]  /*6990*/  CS2R R26, SRZ ;  /* 0x00000000001a7805 */ /* 0x000fe4000001ff00 */
[----:B------:R-:W-:Y:S02]  /*69a0*/  ISETP.NE.AND.EX P0, PT, RZ, UR57, PT, P0 ;  /* 0x00000039ff007c0c */ /* 0x000fe4000bf05300 */
[----:B------:R-:W-:Y:S02]  /*69b0*/  CS2R R24, SRZ ;  /* 0x0000000000187805 */ /* 0x000fe4000001ff00 */
[----:B------:R-:W-:Y:S02]  /*69c0*/  LOP3.LUT P1, RZ, R80, 0xff, RZ, 0xc0, !PT ;  /* 0x000000ff50ff7812 */ /* 0x000fe4000782c0ff */
[----:B------:R-:W-:Y:S02]  /*69d0*/  CS2R R18, SRZ ;  /* 0x0000000000127805 */ /* 0x000fe4000001ff00 */
[----:B------:R-:W-:Y:S02]  /*69e0*/  SEL R0, RZ, 0xffffffff, P2 ;  /* 0xffffffffff007807 */ /* 0x000fe40001000000 */
[----:B------:R-:W-:Y:S02]  /*69f0*/  CS2R R16, SRZ ;  /* 0x0000000000107805 */ /* 0x000fe4000001ff00 */
[----:B------:R-:W-:Y:S04]  /*6a00*/  SEL R3, RZ, 0xffffffff, P0 ;  /* 0xffffffffff037807 */ /* 0x000fe80000000000 */
[----:B------:R-:W-:Y:S04]  /*6a10*/  @P3 SEL R0, R3, R0, !P1 ;  /* 0x0000000003003207 */ /* 0x000fe80004800000 */
[----:B------:R-:W-:Y:S04]  /*6a20*/  LOP3.LUT R0, R0, 0x1, RZ, 0xc0, !PT ;  /* 0x0000000100007812 */ /* 0x000fe800078ec0ff */
[----:B------:R-:W-:Y:S01]  /*6a30*/  ISETP.NE.U32.AND P0, PT, R0, 0x1, PT ;  /* 0x000000010000780c */ /* 0x000fe20003f05070 */
[----:B------:R-:W-:Y:S01]  /*6a40*/  @!UPT UIADD3 URZ, UPT, UPT, URZ, URZ, URZ ;  /* 0x000000fffffff290 */ /* 0x000fe2000fffe0ff */
[----:B------:R-:W-:Y:S11]  /*6a50*/  @!P5 BRA `(.L_x_120) ;  /* 0x00000000000cd947 */ /* 0x000ff60003800000 */
[----:B------:R-:W-:Y:S04]  /*6a60*/  SHF.L.U32 R3, R84, 0x1f, RZ ;  /* 0x0000001f54037819 */ /* 0x000fe800000006ff */
[----:B------:R-:W1:Y:S02]  /*6a70*/  SYNCS.PHASECHK.TRANS64.TRYWAIT P1, [UR44+0x120], R3 ;  /* 0x00012003ff0075a7 */ /* 0x000e64000802112c */
[----:B-1----:R-:W-:Y:S05]  /*6a80*/  @!P1 BRA `(.L_x_121) ;  /* 0x0000001800f09947 */ /* 0x002fea0003800000 */
.L_x_120:
[----:B------:R-:W-:Y:S05]  /*6a90*/  BSYNC B0 ;  /* 0x0000000000007941 */ /* 0x000fea0003800000 */
.L_x_119:
[----:B------:R-:W2:Y:S01]  /*6aa0*/  S2UR UR5, SR_CgaCtaId ;  /* 0x00000000000579c3 */ /* 0x000ea20000008800 */
[----:B------:R3:W1:Y:S01]  /*6ab0*/  @P0 LDS.128 R24, [R79+UR44+0x200] ;  /* 0x0002002c4f180984 */ /* 0x0006620008000c00 */
[----:B------:R-:W-:Y:S01]  /*6ac0*/  UIADD3 UR4, UPT, UPT, UR44, 0x128, URZ ;  /* 0x000001282c047890 */ /* 0x000fe2000fffe0ff */
[----:B------:R-:W-:Y:S02]  /*6ad0*/  LOP3.LUT R84, R84, 0x1, RZ, 0x3c, !PT ;  /* 0x0000000154547812 */ /* 0x000fe400078e3cff */
[----:B------:R3:W1:Y:S01]  /*6ae0*/  @P0 LDS.128 R16, [R78+0x10] ;  /* 0x000010004e100984 */ /* 0x0006620000000c00 */
[----:B------:R-:W-:Y:S01]  /*6af0*/  @!PT LDS RZ, [RZ] ;  /* 0x00000000fffff984 */ /* 0x000fe20000000800 */
[----:B------:R-:W-:Y:S01]  /*6b00*/  @!PT LDS RZ, [RZ] ;  /* 0x00000000fffff984 */ /* 0x000fe20000000800 */
[----:B------:R-:W-:Y:S01]  /*6b10*/  @!PT LDS RZ, [RZ] ;  /* 0x00000000fffff984 */ /* 0x000fe20000000800 */
[----:B------:R-:W-:Y:S01]  /*6b20*/  @!PT LDS RZ, [RZ] ;  /* 0x00000000fffff984 */ /* 0x000fe20000000800 */
[----:B------:R5:W-:Y:S06]  /*6b30*/  MEMBAR.ALL.CTA ;  /* 0x0000000000007992 */ /* 0x000bec0000008000 */
[----:B-----5:R-:W5:Y:S01]  /*6b40*/  FENCE.VIEW.ASYNC.S ;  /* 0x00000000000073c6 */ /* 0x020f620000000000 */
[----:B--2---:R-:W-:Y:S09]  /*6b50*/  UPRMT UR4, UR5, 0x654, UR4 ;  /* 0x0000065405047896 */ /* 0x004ff20008000004 */
[----:B---3-5:R-:W-:Y:S03]  /*6b60*/  SYNCS.ARRIVE.TRANS64.RED.A1T0 RZ, [UR4], RZ ;  /* 0x000000ffffff79a7 */ /* 0x028fe60008100404 */
.L_x_118:
[----:B------:R-:W-:Y:S05]  /*6b70*/  BSYNC B1 ;  /* 0x0000000000017941 */ /* 0x000fea0003800000 */
.L_x_117:
[----:B-1----:R-:W-:Y:S04]  /*6b80*/  SHF.R.U32.HI R0, RZ, 0x15, R2 ;  /* 0x00000015ff007819 */ /* 0x002fe80000011602 */
[----:B------:R-:W-:Y:S01]  /*6b90*/  LOP3.LUT P0, RZ, R0, 0x3, R81, 0x48, !PT ;  /* 0x0000000300ff7812 */ /* 0x000fe20007804851 */
[----:B------:R-:W-:Y:S01]  /*6ba0*/  @!UPT UIADD3 URZ, UPT, UPT, URZ, URZ, URZ ;  /* 0x000000fffffff290 */ /* 0x000fe2000fffe0ff */
[----:B------:R-:W-:Y:S11]  /*6bb0*/  @P4 BRA `(.L_x_122) ;  /* 0x0000000000084947 */ /* 0x000ff60003800000 */
[----:B------:R-:W1:Y:S02]  /*6bc0*/  SYNCS.PHASECHK.TRANS64.TRYWAIT P1, [R82+URZ+0x160], R4 ;  /* 0x00016004520075a7 */ /* 0x000e6400080211ff */
[----:B-1----:R-:W-:Y:S05]  /*6bd0*/  @!P1 BRA `(.L_x_123) ;  /* 0x0000001800b49947 */ /* 0x002fea0003800000 */
.L_x_122:
[----:B------:R-:W-:Y:S05]  /*6be0*/  @!P0 BRA `(.L_x_124) ;  /* 0x0000000000408947 */ /* 0x000fea0003800000 */
[----:B------:R-:W2:Y:S01]  /*6bf0*/  LDCU.64 UR8, c[0x4][0x70] ;  /* 0x01000e00ff0877ac */ /* 0x000ea20008000a00 */
[----:B------:R-:W-:Y:S01]  /*6c00*/  MOV R15, 0x0 ;  /* 0x00000000000f7802 */ /* 0x000fe20000000f00 */
[----:B------:R-:W-:Y:S02]  /*6c10*/  HFMA2 R12, -RZ, RZ, 0, 5.9604644775390625e-08 ;  /* 0x00000001ff0c7431 */ /* 0x000fe400000001ff */
[----:B------:R-:W-:Y:S02]  /*6c20*/  IMAD.MOV.U32 R8, RZ, RZ, 0x192 ;  /* 0x00000192ff087424 */ /* 0x000fe400078e00ff */
[----:B------:R-:W-:Y:S01]  /*6c30*/  IMAD.MOV.U32 R13, RZ, RZ, RZ ;  /* 0x000000ffff0d7224 */ /* 0x000fe200078e00ff */
[----:B------:R-:W3:Y:S01]  /*6c40*/  LDCU.64 UR6, c[0x4][0x78] ;  /* 0x01000f00ff0677ac */ /* 0x000ee20008000a00 */
[----:B------:R-:W4:Y:S01]  /*6c50*/  LDC.64 R14, c[0x4][R15] ;  /* 0x010000000f0e7b82 */ /* 0x000f220000000a00 */
[----:B------:R-:W5:Y:S01]  /*6c60*/  LDCU.64 UR4, c[0x4][0x10] ;  /* 0x01000200ff0477ac */ /* 0x000f620008000a00 */
[----:B--2---:R-:W-:Y:S01]  /*6c70*/  MOV R5, UR9 ;  /* 0x0000000900057c02 */ /* 0x004fe20008000f00 */
[----:B-1----:R-:W-:Y:S01]  /*6c80*/  IMAD.U32 R4, RZ, RZ, UR8 ;  /* 0x00000008ff047e24 */ /* 0x002fe2000f8e00ff */
[----:B---3--:R-:W-:Y:S01]  /*6c90*/  MOV R7, UR7 ;  /* 0x0000000700077c02 */ /* 0x008fe20008000f00 */
[----:B------:R-:W-:Y:S01]  /*6ca0*/  IMAD.U32 R6, RZ, RZ, UR6 ;  /* 0x00000006ff067e24 */ /* 0x000fe2000f8e00ff */
[----:B-----5:R-:W-:Y:S01]  /*6cb0*/  MOV R11, UR5 ;  /* 0x00000005000b7c02 */ /* 0x020fe20008000f00 */
[----:B------:R-:W-:Y:S02]  /*6cc0*/  IMAD.U32 R10, RZ, RZ, UR4 ;  /* 0x00000004ff0a7e24 */ /* 0x000fe4000f8e00ff */
[----:B------:R-:W-:Y:S07]  /*6cd0*/  LEPC R20, `(.L_x_124) ;  /* 0x000000001014794e */ /* 0x000fee0000000000 */
[----:B----4-:R-:W-:Y:S05]  /*6ce0*/  CALL.ABS.NOINC R14 ;  /* 0x000000000e007343 */ /* 0x010fea0003c00000 */
.L_x_124:
[----:B------:R-:W-:Y:S01]  /*6cf0*/  LOP3.LUT P0, RZ, R69, 0x60, RZ, 0xc0, !PT ;  /* 0x0000006045ff7812 */ /* 0x000fe2000780c0ff */
[----:B------:R-:W-:Y:S05]  /*6d00*/  WARPSYNC.ALL ;  /* 0x0000000000007948 */ /* 0x000fea0003800000 */
[----:B------:R-:W-:Y:S01]  /*6d10*/  R2UR UR4, R2 ;  /* 0x00000000020472ca */ /* 0x000fe200000e0000 */
[----:B------:R-:W-:Y:S01]  /*6d20*/  BSSY.RECONVERGENT B0, `(.L_x_125) ;  /* 0x000009d000007945 */ /* 0x000fe20003800200 */
[-C--:B------:R-:W-:Y:S02]  /*6d30*/  F2FP.F16.E5M2.UNPACK_B R2, R24.reuse ;  /* 0x00000018ff02723e */ /* 0x080fe400020004ff */
[-C--:B-1----:R-:W-:Y:S02]  /*6d40*/  F2FP.F16.E5M2.UNPACK_B R4, R25.reuse ;  /* 0x00000019ff04723e */ /* 0x082fe400020004ff */
[----:B------:R-:W-:Y:S01]  /*6d50*/  F2FP.F16.E5M2.UNPACK_B R24, R24.H1 ;  /* 0x00000018ff18723e */ /* 0x000fe200030004ff */
[----:B------:R-:W-:Y:S01]  /*6d60*/  HADD2.F32 R0, -RZ, R2.H0_H0 ;  /* 0x20000002ff007230 */ /* 0x000fe20000004100 */
[----:B------:R-:W-:Y:S01]  /*6d70*/  F2FP.F16.E5M2.UNPACK_B R25, R25.H1 ;  /* 0x00000019ff19723e */ /* 0x000fe200030004ff */
[----:B------:R-:W-:Y:S01]  /*6d80*/  HADD2.F32 R41, -RZ, R4.H0_H0 ;  /* 0x20000004ff297230 */ /* 0x000fe20000004100 */
[-C--:B------:R-:W-:Y:S01]  /*6d90*/  F2FP.F16.E5M2.UNPACK_B R46, R26.reuse ;  /* 0x0000001aff2e723e */ /* 0x080fe200020004ff */
[--C-:B------:R-:W-:Y:S01]  /*6da0*/  HADD2.F32 R3, -RZ, R24.reuse.H0_H0 ;  /* 0x20000018ff037230 */ /* 0x100fe20000004100 */
[----:B------:R-:W-:Y:S01]  /*6db0*/  F2FP.F16.E5M2.UNPACK_B R48, R26.H1 ;  /* 0x0000001aff30723e */ /* 0x000fe200030004ff */
[----:B------:R-:W-:Y:S01]  /*6dc0*/  HADD2.F32 R40, -RZ, R24.H1_H1 ;  /* 0x30000018ff287230 */ /* 0x000fe20000004100 */
[-C--:B------:R-:W-:Y:S01]  /*6dd0*/  F2FP.F16.E5M2.UNPACK_B R50, R27.reuse ;  /* 0x0000001bff32723e */ /* 0x080fe200020004ff */
[----:B------:R-:W-:Y:S01]  /*6de0*/  HADD2.F32 R42, -RZ, R4.H1_H1 ;  /* 0x30000004ff2a7230 */ /* 0x000fe20000004100 */
[----:B------:R-:W-:Y:S01]  /*6df0*/  F2FP.F16.E5M2.UNPACK_B R52, R27.H1 ;  /* 0x0000001bff34723e */ /* 0x000fe200030004ff */
[--C-:B------:R-:W-:Y:S01]  /*6e00*/  HADD2.F32 R43, -RZ, R25.reuse.H0_H0 ;  /* 0x20000019ff2b7230 */ /* 0x100fe20000004100 */
[-C--:B------:R-:W-:Y:S01]  /*6e10*/  F2FP.F16.E5M2.UNPACK_B R54, R16.reuse ;  /* 0x00000010ff36723e */ /* 0x080fe200020004ff */
[----:B------:R-:W-:Y:S01]  /*6e20*/  HADD2.F32 R44, -RZ, R25.H1_H1 ;  /* 0x30000019ff2c7230 */ /* 0x000fe20000004100 */
[----:B------:R-:W-:Y:S01]  /*6e30*/  F2FP.F16.E5M2.UNPACK_B R56, R16.H1 ;  /* 0x00000010ff38723e */ /* 0x000fe200030004ff */
[----:B------:R-:W-:Y:S01]  /*6e40*/  HADD2.F32 R2, -RZ, R2.H1_H1 ;  /* 0x30000002ff027230 */ /* 0x000fe20000004100 */
[-C--:B------:R-:W-:Y:S01]  /*6e50*/  F2FP.F16.E5M2.UNPACK_B R58, R17.reuse ;  /* 0x00000011ff3a723e */ /* 0x080fe200020004ff */
[--C-:B------:R-:W-:Y:S01]  /*6e60*/  HADD2.F32 R45, -RZ, R46.reuse.H0_H0 ;  /* 0x2000002eff2d7230 */ /* 0x100fe20000004100 */
        /* <DEDUP_REMOVED lines=10> */
[----:B------:R-:W1:Y:S01]  /*6f10*/  LDTM.x32 R4, tmem[UR4] ;  /* 0x00000004000479ee */ /* 0x000e6200082c0000 */
[----:B------:R-:W-:Y:S01]  /*6f20*/  NOP ;  /* 0x0000000000007918 */ /* 0x000fe20000000000 */
[----:B------:R-:W-:Y:S01]  /*6f30*/  IADD3 R82, PT, PT, R82, 0x180, RZ ;  /* 0x0000018052527810 */ /* 0x000fe20007ffe0ff */
[--C-:B------:R-:W-:Y:S01]  /*6f40*/  HADD2.F32 R53, -RZ, R54.reuse.H0_H0 ;  /* 0x20000036ff357230 */ /* 0x100fe20000004100 */
[----:B------:R-:W-:Y:S01]  /*6f50*/  IADD3 R36, PT, PT, R36, 0x1, RZ ;  /* 0x0000000124247810 */ /* 0x000fe20007ffe0ff */
[----:B------:R-:W-:Y:S01]  /*6f60*/  HADD2.F32 R54, -RZ, R54.H1_H1 ;  /* 0x30000036ff367230 */ /* 0x000fe20000004100 */
[----:B------:R-:W-:Y:S01]  /*6f70*/  LOP3.LUT R82, R82, 0xfefffff8, RZ, 0xc0, !PT ;  /* 0xfefffff852527812 */ /* 0x000fe200078ec0ff */
[--C-:B------:R-:W-:Y:S02]  /*6f80*/  HADD2.F32 R57, -RZ, R58.reuse.H0_H0 ;  /* 0x2000003aff397230 */ /* 0x100fe40000004100 */
[----:B------:R-:W-:Y:S01]  /*6f90*/  HADD2.F32 R58, -RZ, R58.H1_H1 ;  /* 0x3000003aff3a7230 */ /* 0x000fe20000004100 */
[----:B-1----:R1:W-:Y:S01]  /*6fa0*/  SYNCS.ARRIVE.TRANS64.RED.A1T0 RZ, [R82+URZ], RZ ;  /* 0x000000ff52ff79a7 */ /* 0x0023e200081004ff */
[--C-:B------:R-:W-:Y:S02]  /*6fb0*/  HADD2.F32 R61, -RZ, R62.reuse.H0_H0 ;  /* 0x2000003eff3d7230 */ /* 0x100fe40000004100 */
[----:B------:R-:W-:Y:S02]  /*6fc0*/  HADD2.F32 R62, -RZ, R62.H1_H1 ;  /* 0x3000003eff3e7230 */ /* 0x000fe40000004100 */
[--C-:B------:R-:W-:Y:S02]  /*6fd0*/  HADD2.F32 R65, -RZ, R66.reuse.H0_H0 ;  /* 0x20000042ff417230 */ /* 0x100fe40000004100 */
[----:B------:R-:W-:Y:S02]  /*6fe0*/  HADD2.F32 R66, -RZ, R66.H1_H1 ;  /* 0x30000042ff427230 */ /* 0x000fe40000004100 */
[--C-:B------:R-:W-:Y:S02]  /*6ff0*/  HADD2.F32 R51, -RZ, R52.reuse.H0_H0 ;  /* 0x20000034ff337230 */ /* 0x100fe40000004100 */
[----:B------:R-:W-:Y:S02]  /*7000*/  HADD2.F32 R52, -RZ, R52.H1_H1 ;  /* 0x30000034ff347230 */ /* 0x000fe40000004100 */
[--C-:B------:R-:W-:Y:S02]  /*7010*/  HADD2.F32 R55, -RZ, R56.reuse.H0_H0 ;  /* 0x20000038ff377230 */ /* 0x100fe40000004100 */
[C---:B----4-:R-:W-:Y:S01]  /*7020*/  FMUL R4, R38.reuse, R4 ;  /* 0x0000000426047220 */ /* 0x050fe20000400000 */
[C---:B------:R-:W-:Y:S01]  /*7030*/  FMUL R5, R38.reuse, R5 ;  /* 0x0000000526057220 */ /* 0x040fe20000400000 */
[C---:B------:R-:W-:Y:S01]  /*7040*/  FMUL R8, R38.reuse, R8 ;  /* 0x0000000826087220 */ /* 0x040fe20000400000 */
[C---:B------:R-:W-:Y:S01]  /*7050*/  FMUL R9, R38.reuse, R9 ;  /* 0x0000000926097220 */ /* 0x040fe20000400000 */
[C---:B------:R-:W-:Y:S01]  /*7060*/  FFMA R4, R39.reuse, R0, R4 ;  /* 0x0000000027047223 */ /* 0x040fe20000000004 */
[C---:B------:R-:W-:Y:S01]  /*7070*/  FFMA R5, R39.reuse, R2, R5 ;  /* 0x0000000227057223 */ /* 0x040fe20000000005 */
[C---:B------:R-:W-:Y:S01]  /*7080*/  FMUL R12, R38.reuse, R12 ;  /* 0x0000000c260c7220 */ /* 0x040fe20000400000 */
        /* <DEDUP_REMOVED lines=15> */
[C---:B------:R-:W-:Y:S01]  /*7180*/  FFMA R6, R39.reuse, R3, R6 ;  /* 0x0000000327067223 */ /* 0x040fe20000000006 */
[C---:B------:R-:W-:Y:S01]  /*7190*/  FFMA R7, R39.reuse, R40, R7 ;  /* 0x0000002827077223 */ /* 0x040fe20000000007 */
[C---:B------:R-:W-:Y:S01]  /*71a0*/  FFMA R8, R39.reuse, R41, R8 ;  /* 0x0000002927087223 */ /* 0x040fe20000000008 */
[C---:B------:R-:W-:Y:S01]  /*71b0*/  FFMA R9, R39.reuse, R42, R9 ;  /* 0x0000002a27097223 */ /* 0x040fe20000000009 */
[C---:B------:R-:W-:Y:S01]  /*71c0*/  FFMA R10, R39.reuse, R43, R10 ;  /* 0x0000002b270a7223 */ /* 0x040fe2000000000a */
[C---:B------:R-:W-:Y:S01]  /*71d0*/  FFMA R11, R39.reuse, R44, R11 ;  /* 0x0000002c270b7223 */ /* 0x040fe2000000000b */
[C---:B------:R-:W-:Y:S01]  /*71e0*/  FFMA R12, R39.reuse, R45, R12 ;  /* 0x0000002d270c7223 */ /* 0x040fe2000000000c */
[----:B------:R-:W-:Y:S01]  /*71f0*/  FFMA R13, R39, R46, R13 ;  /* 0x0000002e270d7223 */ /* 0x000fe2000000000d */
[----:B------:R-:W-:Y:S01]  /*7200*/  F2FP.SATFINITE.E5M2.F32.PACK_AB_MERGE_C R6, R7, R6, RZ ;  /* 0x000000060706723e */ /* 0x000fe200048060ff */
[C---:B------:R-:W-:Y:S01]  /*7210*/  FMUL R14, R38.reuse, R14 ;  /* 0x0000000e260e7220 */ /* 0x040fe20000400000 */
[----:B------:R-:W-:Y:S01]  /*7220*/  F2FP.SATFINITE.E5M2.F32.PACK_AB_MERGE_C R10, R11, R10, RZ ;  /* 0x0000000a0b0a723e */ /* 0x000fe200048060ff */
[C---:B------:R-:W-:Y:S01]  /*7230*/  FMUL R15, R38.reuse, R15 ;  /* 0x0000000f260f7220 */ /* 0x040fe20000400000 */
[----:B------:R-:W-:Y:S01]  /*7240*/  F2FP.SATFINITE.E5M2.F32.PACK_AB_MERGE_C R4, R5, R4, R6 ;  /* 0x000000040504723e */ /* 0x000fe20004806006 */
[----:B------:R-:W-:Y:S01]  /*7250*/  FFMA R14, R39, R47, R14 ;  /* 0x0000002f270e7223 */ /* 0x000fe2000000000e */
[----:B------:R-:W-:Y:S01]  /*7260*/  F2FP.SATFINITE.E5M2.F32.PACK_AB_MERGE_C R5, R9, R8, R10 ;  /* 0x000000080905723e */ /* 0x000fe2000480600a */
[C---:B------:R-:W-:Y:S01]  /*7270*/  FFMA R15, R39.reuse, R48, R15 ;  /* 0x00000030270f7223 */ /* 0x040fe2000000000f */
[C---:B------:R-:W-:Y:S01]  /*7280*/  FFMA R16, R39.reuse, R49, R16 ;  /* 0x0000003127107223 */ /* 0x040fe20000000010 */
[C---:B------:R-:W-:Y:S01]  /*7290*/  FFMA R17, R39.reuse, R50, R17 ;  /* 0x0000003227117223 */ /* 0x040fe20000000011 */
[C---:B------:R-:W-:Y:S01]  /*72a0*/  FMUL R18, R38.reuse, R18 ;  /* 0x0000001226127220 */ /* 0x040fe20000400000 */
[C---:B------:R-:W-:Y:S01]  /*72b0*/  FMUL R19, R38.reuse, R19 ;  /* 0x0000001326137220 */ /* 0x040fe20000400000 */
[----:B------:R-:W-:Y:S02]  /*72c0*/  HADD2.F32 R56, -RZ, R56.H1_H1 ;  /* 0x30000038ff387230 */ /* 0x000fe40000004100 */
[C---:B------:R-:W-:Y:S01]  /*72d0*/  FMUL R22, R38.reuse, R22 ;  /* 0x0000001626167220 */ /* 0x040fe20000400000 */
[C---:B------:R-:W-:Y:S01]  /*72e0*/  FFMA R18, R39.reuse, R51, R18 ;  /* 0x0000003327127223 */ /* 0x040fe20000000012 */
[C---:B------:R-:W-:Y:S01]  /*72f0*/  FFMA R19, R39.reuse, R52, R19 ;  /* 0x0000003427137223 */ /* 0x040fe20000000013 */
[C---:B------:R-:W-:Y:S01]  /*7300*/  FMUL R23, R38.reuse, R23 ;  /* 0x0000001726177220 */ /* 0x040fe20000400000 */
[C---:B------:R-:W-:Y:S01]  /*7310*/  FFMA R20, R39.reuse, R53, R20 ;  /* 0x0000003527147223 */ /* 0x040fe20000000014 */
[C---:B------:R-:W-:Y:S01]  /*7320*/  FFMA R21, R39.reuse, R54, R21 ;  /* 0x0000003627157223 */ /* 0x040fe20000000015 */
[--C-:B------:R-:W-:Y:S02]  /*7330*/  HADD2.F32 R59, -RZ, R60.reuse.H0_H0 ;  /* 0x2000003cff3b7230 */ /* 0x100fe40000004100 */
[C---:B------:R-:W-:Y:S01]  /*7340*/  FFMA R22, R39.reuse, R55, R22 ;  /* 0x0000003727167223 */ /* 0x040fe20000000016 */
[----:B------:R-:W-:Y:S02]  /*7350*/  HADD2.F32 R60, -RZ, R60.H1_H1 ;  /* 0x3000003cff3c7230 */ /* 0x000fe40000004100 */
[C---:B------:R-:W-:Y:S01]  /*7360*/  FMUL R3, R38.reuse, R26 ;  /* 0x0000001a26037220 */ /* 0x040fe20000400000 */
        /* <DEDUP_REMOVED lines=16> */
[----:B------:R-:W-:Y:S01]  /*7470*/  FFMA R31, R39, R64, R31 ;  /* 0x00000040271f7223 */ /* 0x000fe2000000001f */
[----:B------:R-:W-:Y:S01]  /*7480*/  FMUL R35, R38, R35 ;  /* 0x0000002326237220 */ /* 0x000fe20000400000 */
[----:B------:R-:W-:Y:S01]  /*7490*/  F2FP.SATFINITE.E5M2.F32.PACK_AB_MERGE_C R14, R15, R14, RZ ;  /* 0x0000000e0f0e723e */ /* 0x000fe200048060ff */
[----:B------:R-:W-:Y:S01]  /*74a0*/  FFMA R28, R39, R65, R28 ;  /* 0x00000041271c7223 */ /* 0x000fe2000000001c */
[----:B------:R-:W-:Y:S01]  /*74b0*/  F2FP.SATFINITE.E5M2.F32.PACK_AB_MERGE_C R7, R19, R18, RZ ;  /* 0x000000121307723e */ /* 0x000fe200048060ff */
[C---:B------:R-:W-:Y:S01]  /*74c0*/  FFMA R29, R39.reuse, R66, R29 ;  /* 0x00000042271d7223 */ /* 0x040fe2000000001d */
[----:B------:R-:W-:Y:S01]  /*74d0*/  FFMA R30, R39, R67, R30 ;  /* 0x00000043271e7223 */ /* 0x000fe2000000001e */
[----:B------:R-:W-:Y:S01]  /*74e0*/  F2FP.SATFINITE.E5M2.F32.PACK_AB_MERGE_C R22, R23, R22, RZ ;  /* 0x000000161716723e */ /* 0x000fe200048060ff */
[----:B------:R-:W-:Y:S01]  /*74f0*/  FFMA R35, R39, R68, R35 ;  /* 0x0000004427237223 */ /* 0x000fe20000000023 */
[----:B------:R-:W-:Y:S02]  /*7500*/  F2FP.SATFINITE.E5M2.F32.PACK_AB_MERGE_C R6, R13, R12, R14 ;  /* 0x0000000c0d06723e */ /* 0x000fe4000480600e */
[----:B------:R-:W-:Y:S02]  /*7510*/  F2FP.SATFINITE.E5M2.F32.PACK_AB_MERGE_C R7, R17, R16, R7 ;  /* 0x000000101107723e */ /* 0x000fe40004806007 */
[----:B------:R-:W-:Y:S02]  /*7520*/  F2FP.SATFINITE.E5M2.F32.PACK_AB_MERGE_C R20, R21, R20, R22 ;  /* 0x000000141514723e */ /* 0x000fe40004806016 */
[----:B------:R-:W-:Y:S01]  /*7530*/  F2FP.SATFINITE.E5M2.F32.PACK_AB_MERGE_C R3, R27, R3, RZ ;  /* 0x000000031b03723e */ /* 0x000fe200048060ff */
[----:B------:R1:W-:Y:S01]  /*7540*/  STS.128 [R79+UR44+0x1200], R4 ;  /* 0x001200044f007988 */ /* 0x0003e20008000c2c */
[----:B------:R-:W-:Y:S02]  /*7550*/  F2FP.SATFINITE.E5M2.F32.PACK_AB_MERGE_C R22, R31, R26, RZ ;  /* 0x0000001a1f16723e */ /* 0x000fe400048060ff */
[----:B------:R-:W-:Y:S02]  /*7560*/  F2FP.SATFINITE.E5M2.F32.PACK_AB_MERGE_C R23, R35, R30, RZ ;  /* 0x0000001e2317723e */ /* 0x000fe400048060ff */
[----:B------:R-:W-:Y:S02]  /*7570*/  F2FP.SATFINITE.E5M2.F32.PACK_AB_MERGE_C R21, R2, R0, R3 ;  /* 0x000000000215723e */ /* 0x000fe40004806003 */
[----:B------:R-:W-:Y:S02]  /*7580*/  F2FP.SATFINITE.E5M2.F32.PACK_AB_MERGE_C R22, R25, R24, R22 ;  /* 0x000000181916723e */ /* 0x000fe40004806016 */
[----:B------:R-:W-:Y:S05]  /*7590*/  F2FP.SATFINITE.E5M2.F32.PACK_AB_MERGE_C R23, R29, R28, R23 ;  /* 0x0000001c1d17723e */ /* 0x000fea0004806017 */
[----:B------:R1:W-:Y:S01]  /*75a0*/  STS.128 [R78+0x1010], R20 ;  /* 0x001010144e007388 */ /* 0x0003e20000000c00 */
[----:B------:R-:W-:Y:S01]  /*75b0*/  @!PT LDS RZ, [RZ] ;  /* 0x00000000fffff984 */ /* 0x000fe20000000800 */
[----:B------:R-:W-:Y:S01]  /*75c0*/  @!PT LDS RZ, [RZ] ;  /* 0x00000000fffff984 */ /* 0x000fe20000000800 */
[----:B------:R-:W-:Y:S01]  /*75d0*/  @!PT LDS RZ, [RZ] ;  /* 0x00000000fffff984 */ /* 0x000fe20000000800 */
[----:B------:R-:W-:Y:S01]  /*75e0*/  @!PT LDS RZ, [RZ] ;  /* 0x00000000fffff984 */ /* 0x000fe20000000800 */
[----:B------:R2:W-:Y:S07]  /*75f0*/  MEMBAR.ALL.CTA ;  /* 0x0000000000007992 */ /* 0x0005ee0000008000 */
[----:B--2---:R-:W2:Y:S02]  /*7600*/  FENCE.VIEW.ASYNC.S ;  /* 0x00000000000073c6 */ /* 0x004ea40000000000 */
[----:B--2---:R-:W-:Y:S06]  /*7610*/  BAR.SYNC.DEFER_BLOCKING 0x1, 0x80 ;  /* 0x0042000000007b1d */ /* 0x004fec0000010000 */
[----:B------:R-:W-:Y:S05]  /*7620*/  @P0 BRA `(.L_x_126) ;  /* 0x0000000000300947 */ /* 0x000fea0003800000 */
[----:B------:R-:W-:Y:S02]  /*7630*/  UIADD3 UR4, UPT, UPT, UR44, 0x1200, URZ ;  /* 0x000012002c047890 */ /* 0x000fe4000fffe0ff */
[----:B------:R-:W-:Y:S02]  /*7640*/  USHF.L.U32 UR9, UR45, 0x6, URZ ;  /* 0x000000062d097899 */ /* 0x000fe400080006ff */
[----:B------:R-:W-:Y:S02]  /*7650*/  USHF.L.U32 UR10, UR46, 0x6, URZ ;  /* 0x000000062e0a7899 */ /* 0x000fe400080006ff */
[----:B------:R-:W-:Y:S01]  /*7660*/  MOV R87, UR4 ;  /* 0x0000000400577c02 */ /* 0x000fe20008000f00 */
[----:B------:R-:W-:Y:S01]  /*7670*/  UIADD3 UR4, UP0, UPT, UR62, 0x680, URZ ;  /* 0x000006803e047890 */ /* 0x000fe2000ff1e0ff */
[----:B------:R-:W-:Y:S02]  /*7680*/  UMOV UR11, UR36 ;  /* 0x00000024000b7c82 */ /* 0x000fe40008000000 */
[----:B------:R-:W-:Y:S01]  /*7690*/  R2UR UR8, R87 ;  /* 0x00000000570872ca */ /* 0x000fe200000e0000 */
[----:B------:R-:W-:Y:S11]  /*76a0*/  UIADD3.X UR5, UPT, UPT, URZ, UR63, URZ, UP0, !UPT ;  /* 0x0000003fff057290 */ /* 0x000ff600087fe4ff */
[----:B------:R-:W-:Y:S01]  /*76b0*/  @!UPT UIADD3 URZ, UPT, UPT, URZ, URZ, URZ ;  /* 0x000000fffffff290 */ /* 0x000fe2000fffe0ff */
[----:B------:R2:W-:Y:S01]  /*76c0*/  UTMASTG.3D [UR8], [UR4] ;  /* 0x00000008040073b5 */ /* 0x0005e20008010000 */
[----:B------:R0:W-:Y:S01]  /*76d0*/  UTMACMDFLUSH ;  /* 0x00000000000079b7 */ /* 0x0001e20000000000 */
[----:B--2---:R-:W-:Y:S04]  /*76e0*/  DEPBAR.LE SB0, 0x0 ;  /* 0x000080000000791a */ /* 0x004fe80000000000 */
.L_x_126:
[----:B------:R-:W-:Y:S05]  /*76f0*/  BSYNC.RECONVERGENT B0 ;  /* 0x0000000000007941 */ /* 0x000fea0003800200 */
.L_x_125:
[----:B------:R-:W-:Y:S01]  /*7700*/  BAR.SYNC.DEFER_BLOCKING 0x1, 0x80 ;  /* 0x0042000000007b1d */ /* 0x000fe20000010000 */
[----:B------:R-:W-:Y:S01]  /*7710*/  ISETP.NE.AND P0, PT, R83, 0x2, PT ;  /* 0x000000025300780c */ /* 0x000fe20003f05270 */
[----:B------:R-:W-:Y:S01]  /*7720*/  UISETP.NE.AND UP0, UPT, UR47, URZ, UPT ;  /* 0x000000ff2f00728c */ /* 0x000fe2000bf05270 */
[----:B------:R-:W-:Y:S01]  /*7730*/  ISETP.NE.AND P1, PT, R36, 0x4, PT ;  /* 0x000000042400780c */ /* 0x000fe20003f25270 */
[----:B------:R-:W-:Y:S01]  /*7740*/  UIADD3 UR45, UPT, UPT, UR37, UR55, URZ ;  /* 0x00000037252d7290 */ /* 0x000fe2000fffe0ff */
[----:B------:R-:W-:Y:S01]  /*7750*/  SEL R2, RZ, 0x1, P0 ;  /* 0x00000001ff027807 */ /* 0x000fe20000000000 */
[----:B------:R-:W-:Y:S01]  /*7760*/  UIADD3 UR46, UPT, UPT, UR38, UR58, URZ ;  /* 0x0000003a262e7290 */ /* 0x000fe2000fffe0ff */
[----:B------:R-:W-:Y:S02]  /*7770*/  SEL R0, RZ, 0x1, P1 ;  /* 0x00000001ff007807 */ /* 0x000fe40000800000 */
[----:B------:R-:W-:Y:S02]  /*7780*/  LOP3.LUT R85, R85, R2, RZ, 0x3c, !PT ;  /* 0x0000000255557212 */ /* 0x000fe400078e3cff */
[----:B------:R-:W-:Y:S02]  /*7790*/  LOP3.LUT R86, R86, R0, RZ, 0x3c, !PT ;  /* 0x0000000056567212 */ /* 0x000fe400078e3cff */
[----:B------:R-:W-:Y:S02]  /*77a0*/  SEL R83, R83, RZ, P0 ;  /* 0x000000ff53537207 */ /* 0x000fe40000000000 */
[----:B------:R-:W-:Y:S01]  /*77b0*/  SEL R36, R36, RZ, P1 ;  /* 0x000000ff24247207 */ /* 0x000fe20000800000 */
[----:B------:R-:W-:Y:S01]  /*77c0*/  UMOV UR36, UR54 ;  /* 0x0000003600247c82 */ /* 0x000fe20008000000 */
[----:B------:R-:W-:Y:S05]  /*77d0*/  BRA.U UP0, `(.L_x_127) ;  /* 0xffffffe500487547 */ /* 0x000fea000b83ffff */
[----:B------:R-:W-:Y:S05]  /*77e0*/  EXIT ;  /* 0x000000000000794d */ /* 0x000fea0003800000 */
.L_x_25:
[----:B-1----:R1:W2:Y:S02]  /*77f0*/  SYNCS.PHASECHK.TRANS64.TRYWAIT P0, [R0+URZ+0x1b0], R2 ;  /* 0x0001b002000075a7 */ /* 0x0022a400080011ff */
[----:B--2---:R-:W-:Y:S05]  /*7800*/  @!P0 NANOSLEEP.SYNCS 0x989680 ;  /* 0x009896800000895d */ /* 0x004fea0003900000 */
[----:B------:R-:W2:Y:S02]  /*7810*/  @!P0 SYNCS.PHASECHK.TRANS64 P0, [R0+URZ+0x1b0], R2 ;  /* 0x0001b002000085a7 */ /* 0x000ea400080010ff */
[----:B--2---:R-:W-:Y:S05]  /*7820*/  @!P0 BRA `(.L_x_25) ;  /* 0xfffffffc00f08947 */ /* 0x004fea000383ffff */
[----:B------:R-:W-:Y:S05]  /*7830*/  BRA `(.L_x_128) ;  /* 0xffffffa000fc7947 */ /* 0x000fea000383ffff */
.L_x_28:
[----:B-1----:R-:W-:-:S07]  /*7840*/  MOV R0, UR33 ;  /* 0x0000002100007c02 */ /* 0x002fce0008000f00 */
.L_x_129:
[----:B-1----:R1:W2:Y:S02]  /*7850*/  SYNCS.PHASECHK.TRANS64.TRYWAIT P0, [R0+URZ+0x90], R3 ;  /* 0x00009003000075a7 */ /* 0x0022a400080011ff */
[----:B--2---:R-:W-:Y:S05]  /*7860*/  @!P0 NANOSLEEP.SYNCS 0x989680 ;  /* 0x009896800000895d */ /* 0x004fea0003900000 */
[----:B------:R-:W2:Y:S02]  /*7870*/  @!P0 SYNCS.PHASECHK.TRANS64 P0, [R0+URZ+0x90], R3 ;  /* 0x00009003000085a7 */ /* 0x000ea400080010ff */
[----:B--2---:R-:W-:Y:S05]  /*7880*/  @!P0 BRA `(.L_x_129) ;  /* 0xfffffffc00f08947 */ /* 0x004fea000383ffff */
[----:B------:R-:W-:Y:S05]  /*7890*/  BRA `(.L_x_27) ;  /* 0xffffffa4004c7947 */ /* 0x000fea000383ffff */
.L_x_35:
[----:B-1----:R-:W-:-:S07]  /*78a0*/  MOV R0, UR17 ;  /* 0x0000001100007c02 */ /* 0x002fce0008000f00 */
.L_x_130:
[----:B-1----:R1:W2:Y:S02]  /*78b0*/  SYNCS.PHASECHK.TRANS64.TRYWAIT P0, [R0+URZ+0x90], R3 ;  /* 0x00009003000075a7 */ /* 0x0022a400080011ff */
[----:B--2---:R-:W-:Y:S05]  /*78c0*/  @!P0 NANOSLEEP.SYNCS 0x989680 ;  /* 0x009896800000895d */ /* 0x004fea0003900000 */
[----:B------:R-:W2:Y:S02]  /*78d0*/  @!P0 SYNCS.PHASECHK.TRANS64 P0, [R0+URZ+0x90], R3 ;  /* 0x00009003000085a7 */ /* 0x000ea400080010ff */
[----:B--2---:R-:W-:Y:S05]  /*78e0*/  @!P0 BRA `(.L_x_130) ;  /* 0xfffffffc00f08947 */ /* 0x004fea000383ffff */
[----:B------:R-:W-:Y:S05]  /*78f0*/  BRA `(.L_x_34) ;  /* 0xffffffa8000c7947 */ /* 0x000fea000383ffff */
.L_x_40:
[----:B-1----:R1:W2:Y:S02]  /*7900*/  SYNCS.PHASECHK.TRANS64.TRYWAIT P0, [R3+URZ+0x140], R0 ;  /* 0x00014000030075a7 */ /* 0x0022a400080011ff */
[----:B--2---:R-:W-:Y:S05]  /*7910*/  @!P0 NANOSLEEP.SYNCS 0x989680 ;  /* 0x009896800000895d */ /* 0x004fea0003900000 */
[----:B------:R-:W2:Y:S02]  /*7920*/  @!P0 SYNCS.PHASECHK.TRANS64 P0, [R3+URZ+0x140], R0 ;  /* 0x00014000030085a7 */ /* 0x000ea400080010ff */
[----:B--2---:R-:W-:Y:S05]  /*7930*/  @!P0 BRA `(.L_x_40) ;  /* 0xfffffffc00f08947 */ /* 0x004fea000383ffff */
[----:B------:R-:W-:Y:S05]  /*7940*/  BRA `(.L_x_131) ;  /* 0xffffffa800b07947 */ /* 0x000fea000383ffff */
.L_x_44:
[----:B------:R-:W-:-:S07]  /*7950*/  MOV R0, UR4 ;  /* 0x0000000400007c02 */ /* 0x000fce0008000f00 */
.L_x_132:
[----:B-1----:R1:W2:Y:S02]  /*7960*/  SYNCS.PHASECHK.TRANS64.TRYWAIT P0, [R0+URZ], R2 ;  /* 0x00000002000075a7 */ /* 0x0022a400080011ff */
[----:B--2---:R-:W-:Y:S05]  /*7970*/  @!P0 NANOSLEEP.SYNCS 0x989680 ;  /* 0x009896800000895d */ /* 0x004fea0003900000 */
[----:B------:R-:W2:Y:S02]  /*7980*/  @!P0 SYNCS.PHASECHK.TRANS64 P0, [R0+URZ], R2 ;  /* 0x00000002000085a7 */ /* 0x000ea400080010ff */
[----:B--2---:R-:W-:Y:S05]  /*7990*/  @!P0 BRA `(.L_x_132) ;  /* 0xfffffffc00f08947 */ /* 0x004fea000383ffff */
[----:B------:R-:W-:Y:S05]  /*79a0*/  BRA `(.L_x_133) ;  /* 0xffffffb000547947 */ /* 0x000fea000383ffff */
.L_x_45:
[----:B------:R-:W-:-:S07]  /*79b0*/  MOV R0, UR5 ;  /* 0x0000000500007c02 */ /* 0x000fce0008000f00 */
.L_x_134:
[----:B-1----:R1:W2:Y:S02]  /*79c0*/  SYNCS.PHASECHK.TRANS64.TRYWAIT P0, [R0+URZ], R3 ;  /* 0x00000003000075a7 */ /* 0x0022a400080011ff */
[----:B--2---:R-:W-:Y:S05]  /*79d0*/  @!P0 NANOSLEEP.SYNCS 0x989680 ;  /* 0x009896800000895d */ /* 0x004fea0003900000 */
[----:B------:R-:W2:Y:S02]  /*79e0*/  @!P0 SYNCS.PHASECHK.TRANS64 P0, [R0+URZ], R3 ;  /* 0x00000003000085a7 */ /* 0x000ea400080010ff */
[----:B--2---:R-:W-:Y:S05]  /*79f0*/  @!P0 BRA `(.L_x_134) ;  /* 0xfffffffc00f08947 */ /* 0x004fea000383ffff */
[----:B------:R-:W-:Y:S05]  /*7a00*/  BRA `(.L_x_135) ;  /* 0xffffffb000607947 */ /* 0x000fea000383ffff */
.L_x_46:
[----:B------:R-:W-:-:S07]  /*7a10*/  MOV R0, UR5 ;  /* 0x0000000500007c02 */ /* 0x000fce0008000f00 */
.L_x_136:
[----:B-1----:R1:W2:Y:S02]  /*7a20*/  SYNCS.PHASECHK.TRANS64.TRYWAIT P0, [R0+URZ], R3 ;  /* 0x00000003000075a7 */ /* 0x0022a400080011ff */
[----:B--2---:R-:W-:Y:S05]  /*7a30*/  @!P0 NANOSLEEP.SYNCS 0x989680 ;  /* 0x009896800000895d */ /* 0x004fea0003900000 */
[----:B------:R-:W2:Y:S02]  /*7a40*/  @!P0 SYNCS.PHASECHK.TRANS64 P0, [R0+URZ], R3 ;  /* 0x00000003000085a7 */ /* 0x000ea400080010ff */
[----:B--2---:R-:W-:Y:S05]  /*7a50*/  @!P0 BRA `(.L_x_136) ;  /* 0xfffffffc00f08947 */ /* 0x004fea000383ffff */
[----:B------:R-:W-:Y:S05]  /*7a60*/  BRA `(.L_x_137) ;  /* 0xffffffb0006c7947 */ /* 0x000fea000383ffff */
.L_x_47:
[----:B------:R-:W-:-:S07]  /*7a70*/  MOV R0, UR5 ;  /* 0x0000000500007c02 */ /* 0x000fce0008000f00 */
.L_x_138:
[----:B-1----:R1:W2:Y:S02]  /*7a80*/  SYNCS.PHASECHK.TRANS64.TRYWAIT P0, [R0+URZ], R3 ;  /* 0x00000003000075a7 */ /* 0x0022a400080011ff */
[----:B--2---:R-:W-:Y:S05]  /*7a90*/  @!P0 NANOSLEEP.SYNCS 0x989680 ;  /* 0x009896800000895d */ /* 0x004fea0003900000 */
[----:B------:R-:W2:Y:S02]  /*7aa0*/  @!P0 SYNCS.PHASECHK.TRANS64 P0, [R0+URZ], R3 ;  /* 0x00000003000085a7 */ /* 0x000ea400080010ff */
[----:B--2---:R-:W-:Y:S05]  /*7ab0*/  @!P0 BRA `(.L_x_138) ;  /* 0xfffffffc00f08947 */ /* 0x004fea000383ffff */
[----:B------:R-:W-:Y:S05]  /*7ac0*/  BRA `(.L_x_139) ;  /* 0xffffffb000787947 */ /* 0x000fea000383ffff */
.L_x_48:
[----:B------:R-:W-:-:S07]  /*7ad0*/  MOV R0, UR5 ;  /* 0x0000000500007c02 */ /* 0x000fce0008000f00 */
.L_x_140:
[----:B-1----:R1:W2:Y:S02]  /*7ae0*/  SYNCS.PHASECHK.TRANS64.TRYWAIT P0, [R0+URZ], R3 ;  /* 0x00000003000075a7 */ /* 0x0022a400080011ff */
[----:B--2---:R-:W-:Y:S05]  /*7af0*/  @!P0 NANOSLEEP.SYNCS 0x989680 ;  /* 0x009896800000895d */ /* 0x004fea0003900000 */
[----:B------:R-:W2:Y:S02]  /*7b00*/  @!P0 SYNCS.PHASECHK.TRANS64 P0, [R0+URZ], R3 ;  /* 0x00000003000085a7 */ /* 0x000ea400080010ff */
[----:B--2---:R-:W-:Y:S05]  /*7b10*/  @!P0 BRA `(.L_x_140) ;  /* 0xfffffffc00f08947 */ /* 0x004fea000383ffff */
[----:B------:R-:W-:Y:S05]  /*7b20*/  BRA `(.L_x_141) ;  /* 0xffffffb000847947 */ /* 0x000fea000383ffff */
.L_x_49:
[----:B------:R-:W-:-:S07]  /*7b30*/  MOV R0, UR5 ;  /* 0x0000000500007c02 */ /* 0x000fce0008000f00 */
.L_x_142:
[----:B-1----:R1:W2:Y:S02]  /*7b40*/  SYNCS.PHASECHK.TRANS64.TRYWAIT P0, [R0+URZ], R3 ;  /* 0x00000003000075a7 */ /* 0x0022a400080011ff */
[----:B--2---:R-:W-:Y:S05]  /*7b50*/  @!P0 NANOSLEEP.SYNCS 0x989680 ;  /* 0x009896800000895d */ /* 0x004fea0003900000 */
[----:B------:R-:W2:Y:S02]  /*7b60*/  @!P0 SYNCS.PHASECHK.TRANS64 P0, [R0+URZ], R3 ;  /* 0x00000003000085a7 */ /* 0x000ea400080010ff */
[----:B--2---:R-:W-:Y:S05]  /*7b70*/  @!P0 BRA `(.L_x_142) ;  /* 0xfffffffc00f08947 */ /* 0x004fea000383ffff */
[----:B------:R-:W-:Y:S05]  /*7b80*/  BRA `(.L_x_143) ;  /* 0xffffffb000907947 */ /* 0x000fea000383ffff */
.L_x_50:
[----:B------:R-:W-:-:S07]  /*7b90*/  MOV R0, UR5 ;  /* 0x0000000500007c02 */ /* 0x000fce0008000f00 */
.L_x_144:
[----:B-1----:R1:W2:Y:S02]  /*7ba0*/  SYNCS.PHASECHK.TRANS64.TRYWAIT P0, [R0+URZ], R3 ;  /* 0x00000003000075a7 */ /* 0x0022a400080011ff */
[----:B--2---:R-:W-:Y:S05]  /*7bb0*/  @!P0 NANOSLEEP.SYNCS 0x989680 ;  /* 0x009896800000895d */ /* 0x004fea0003900000 */
[----:B------:R-:W2:Y:S02]  /*7bc0*/  @!P0 SYNCS.PHASECHK.TRANS64 P0, [R0+URZ], R3 ;  /* 0x00000003000085a7 */ /* 0x000ea400080010ff */
[----:B--2---:R-:W-:Y:S05]  /*7bd0*/  @!P0 BRA `(.L_x_144) ;  /* 0xfffffffc00f08947 */ /* 0x004fea000383ffff */
[----:B------:R-:W-:Y:S05]  /*7be0*/  BRA `(.L_x_145) ;  /* 0xffffffb0009c7947 */ /* 0x000fea000383ffff */
.L_x_51:
[----:B------:R-:W-:-:S07]  /*7bf0*/  MOV R0, UR5 ;  /* 0x0000000500007c02 */ /* 0x000fce0008000f00 */
.L_x_146:
[----:B-1----:R1:W2:Y:S02]  /*7c00*/  SYNCS.PHASECHK.TRANS64.TRYWAIT P0, [R0+URZ], R3 ;  /* 0x00000003000075a7 */ /* 0x0022a400080011ff */
[----:B--2---:R-:W-:Y:S05]  /*7c10*/  @!P0 NANOSLEEP.SYNCS 0x989680 ;  /* 0x009896800000895d */ /* 0x004fea0003900000 */
[----:B------:R-:W2:Y:S02]  /*7c20*/  @!P0 SYNCS.PHASECHK.TRANS64 P0, [R0+URZ], R3 ;  /* 0x00000003000085a7 */ /* 0x000ea400080010ff */
[----:B--2---:R-:W-:Y:S05]  /*7c30*/  @!P0 BRA `(.L_x_146) ;  /* 0xfffffffc00f08947 */ /* 0x004fea000383ffff */
[----:B------:R-:W-:Y:S05]  /*7c40*/  BRA `(.L_x_147) ;  /* 0xffffffb000a87947 */ /* 0x000fea000383ffff */
.L_x_52:
[----:B------:R-:W-:-:S07]  /*7c50*/  MOV R0, UR5 ;  /* 0x0000000500007c02 */ /* 0x000fce0008000f00 */
.L_x_148:
[----:B-1----:R1:W2:Y:S02]  /*7c60*/  SYNCS.PHASECHK.TRANS64.TRYWAIT P0, [R0+URZ], R3 ;  /* 0x00000003000075a7 */ /* 0x0022a400080011ff */
[----:B--2---:R-:W-:Y:S05]  /*7c70*/  @!P0 NANOSLEEP.SYNCS 0x989680 ;  /* 0x009896800000895d */ /* 0x004fea0003900000 */
[----:B------:R-:W2:Y:S02]  /*7c80*/  @!P0 SYNCS.PHASECHK.TRANS64 P0, [R0+URZ], R3 ;  /* 0x00000003000085a7 */ /* 0x000ea400080010ff */
[----:B--2---:R-:W-:Y:S05]  /*7c90*/  @!P0 BRA `(.L_x_148) ;  /* 0xfffffffc00f08947 */ /* 0x004fea000383ffff */
[----:B------:R-:W-:Y:S05]  /*7ca0*/  BRA `(.L_x_149) ;  /* 0xffffffb000b47947 */ /* 0x000fea000383ffff */
.L_x_53:
[----:B------:R-:W-:-:S07]  /*7cb0*/  MOV R0, UR5 ;  /* 0x0000000500007c02 */ /* 0x000fce0008000f00 */
.L_x_150:
[----:B-1----:R1:W2:Y:S02]  /*7cc0*/  SYNCS.PHASECHK.TRANS64.TRYWAIT P0, [R0+URZ], R3 ;  /* 0x00000003000075a7 */ /* 0x0022a400080011ff */
[----:B--2---:R-:W-:Y:S05]  /*7cd0*/  @!P0 NANOSLEEP.SYNCS 0x989680 ;  /* 0x009896800000895d */ /* 0x004fea0003900000 */
[----:B------:R-:W2:Y:S02]  /*7ce0*/  @!P0 SYNCS.PHASECHK.TRANS64 P0, [R0+URZ], R3 ;  /* 0x00000003000085a7 */ /* 0x000ea400080010ff */
[----:B--2---:R-:W-:Y:S05]  /*7cf0*/  @!P0 BRA `(.L_x_150) ;  /* 0xfffffffc00f08947 */ /* 0x004fea000383ffff */
[----:B------:R-:W-:Y:S05]  /*7d00*/  BRA `(.L_x_151) ;  /* 0xffffffb000c07947 */ /* 0x000fea000383ffff */
.L_x_54:
[----:B------:R-:W-:-:S07]  /*7d10*/  MOV R0, UR5 ;  /* 0x0000000500007c02 */ /* 0x000fce0008000f00 */
.L_x_152:
[----:B-1----:R1:W2:Y:S02]  /*7d20*/  SYNCS.PHASECHK.TRANS64.TRYWAIT P0, [R0+URZ], R3 ;  /* 0x00000003000075a7 */ /* 0x0022a400080011ff */
[----:B--2---:R-:W-:Y:S05]  /*7d30*/  @!P0 NANOSLEEP.SYNCS 0x989680 ;  /* 0x009896800000895d */ /* 0x004fea0003900000 */
[----:B------:R-:W2:Y:S02]  /*7d40*/  @!P0 SYNCS.PHASECHK.TRANS64 P0, [R0+URZ], R3 ;  /* 0x00000003000085a7 */ /* 0x000ea400080010ff */
[----:B--2---:R-:W-:Y:S05]  /*7d50*/  @!P0 BRA `(.L_x_152) ;  /* 0xfffffffc00f08947 */ /* 0x004fea000383ffff */
[----:B------:R-:W-:Y:S05]  /*7d60*/  BRA `(.L_x_153) ;  /* 0xffffffb000cc7947 */ /* 0x000fea000383ffff */
.L_x_55:
[----:B------:R-:W-:-:S07]  /*7d70*/  MOV R0, UR5 ;  /* 0x0000000500007c02 */ /* 0x000fce0008000f00 */
.L_x_154:
[----:B-1----:R1:W2:Y:S02]  /*7d80*/  SYNCS.PHASECHK.TRANS64.TRYWAIT P0, [R0+URZ], R3 ;  /* 0x00000003000075a7 */ /* 0x0022a400080011ff */
[----:B--2---:R-:W-:Y:S05]  /*7d90*/  @!P0 NANOSLEEP.SYNCS 0x989680 ;  /* 0x009896800000895d */ /* 0x004fea0003900000 */
[----:B------:R-:W2:Y:S02]  /*7da0*/  @!P0 SYNCS.PHASECHK.TRANS64 P0, [R0+URZ], R3 ;  /* 0x00000003000085a7 */ /* 0x000ea400080010ff */
[----:B--2---:R-:W-:Y:S05]  /*7db0*/  @!P0 BRA `(.L_x_154) ;  /* 0xfffffffc00f08947 */ /* 0x004fea000383ffff */
[----:B------:R-:W-:Y:S05]  /*7dc0*/  BRA `(.L_x_155) ;  /* 0xffffffb000d87947 */ /* 0x000fea000383ffff */
.L_x_56:
[----:B------:R-:W-:-:S07]  /*7dd0*/  MOV R0, UR5 ;  /* 0x0000000500007c02 */ /* 0x000fce0008000f00 */
.L_x_156:
[----:B-1----:R1:W2:Y:S02]  /*7de0*/  SYNCS.PHASECHK.TRANS64.TRYWAIT P0, [R0+URZ], R3 ;  /* 0x00000003000075a7 */ /* 0x0022a400080011ff */
[----:B--2---:R-:W-:Y:S05]  /*7df0*/  @!P0 NANOSLEEP.SYNCS 0x989680 ;  /* 0x009896800000895d */ /* 0x004fea0003900000 */
[----:B------:R-:W2:Y:S02]  /*7e00*/  @!P0 SYNCS.PHASECHK.TRANS64 P0, [R0+URZ], R3 ;  /* 0x00000003000085a7 */ /* 0x000ea400080010ff */
[----:B--2---:R-:W-:Y:S05]  /*7e10*/  @!P0 BRA `(.L_x_156) ;  /* 0xfffffffc00f08947 */ /* 0x004fea000383ffff */
[----:B------:R-:W-:Y:S05]  /*7e20*/  BRA `(.L_x_157) ;  /* 0xffffffb000e47947 */ /* 0x000fea000383ffff */
.L_x_57:
[----:B------:R-:W-:-:S07]  /*7e30*/  MOV R0, UR5 ;  /* 0x0000000500007c02 */ /* 0x000fce0008000f00 */
.L_x_158:
[----:B-1----:R1:W2:Y:S02]  /*7e40*/  SYNCS.PHASECHK.TRANS64.TRYWAIT P0, [R0+URZ], R3 ;  /* 0x00000003000075a7 */ /* 0x0022a400080011ff */
[----:B--2---:R-:W-:Y:S05]  /*7e50*/  @!P0 NANOSLEEP.SYNCS 0x989680 ;  /* 0x009896800000895d */ /* 0x004fea0003900000 */
[----:B------:R-:W2:Y:S02]  /*7e60*/  @!P0 SYNCS.PHASECHK.TRANS64 P0, [R0+URZ], R3 ;  /* 0x00000003000085a7 */ /* 0x000ea400080010ff */
[----:B--2---:R-:W-:Y:S05]  /*7e70*/  @!P0 BRA `(.L_x_158) ;  /* 0xfffffffc00f08947 */ /* 0x004fea000383ffff */
[----:B------:R-:W-:Y:S05]  /*7e80*/  BRA `(.L_x_159) ;  /* 0xffffffb000f07947 */ /* 0x000fea000383ffff */
.L_x_58:
[----:B------:R-:W-:-:S07]  /*7e90*/  MOV R0, UR5 ;  /* 0x0000000500007c02 */ /* 0x000fce0008000f00 */
.L_x_160:
[----:B-1----:R1:W2:Y:S02]  /*7ea0*/  SYNCS.PHASECHK.TRANS64.TRYWAIT P0, [R0+URZ], R3 ;  /* 0x00000003000075a7 */ /* 0x0022a400080011ff */
[----:B--2---:R-:W-:Y:S05]  /*7eb0*/  @!P0 NANOSLEEP.SYNCS 0x989680 ;  /* 0x009896800000895d */ /* 0x004fea0003900000 */
[----:B------:R-:W2:Y:S02]  /*7ec0*/  @!P0 SYNCS.PHASECHK.TRANS64 P0, [R0+URZ], R3 ;  /* 0x00000003000085a7 */ /* 0x000ea400080010ff */
[----:B--2---:R-:W-:Y:S05]  /*7ed0*/  @!P0 BRA `(.L_x_160) ;  /* 0xfffffffc00f08947 */ /* 0x004fea000383ffff */
[----:B------:R-:W-:Y:S05]  /*7ee0*/  BRA `(.L_x_161) ;  /* 0xffffffb000fc7947 */ /* 0x000fea000383ffff */
.L_x_59:
[----:B------:R-:W-:-:S07]  /*7ef0*/  MOV R0, UR5 ;  /* 0x0000000500007c02 */ /* 0x000fce0008000f00 */
.L_x_162:
[----:B-1----:R1:W2:Y:S02]  /*7f00*/  SYNCS.PHASECHK.TRANS64.TRYWAIT P0, [R0+URZ], R3 ;  /* 0x00000003000075a7 */ /* 0x0022a400080011ff */
[----:B--2---:R-:W-:Y:S05]  /*7f10*/  @!P0 NANOSLEEP.SYNCS 0x989680 ;  /* 0x009896800000895d */ /* 0x004fea0003900000 */
[----:B------:R-:W2:Y:S02]  /*7f20*/  @!P0 SYNCS.PHASECHK.TRANS64 P0, [R0+URZ], R3 ;  /* 0x00000003000085a7 */ /* 0x000ea400080010ff */
[----:B--2---:R-:W-:Y:S05]  /*7f30*/  @!P0 BRA `(.L_x_162) ;  /* 0xfffffffc00f08947 */ /* 0x004fea000383ffff */
[----:B------:R-:W-:Y:S05]  /*7f40*/  BRA `(.L_x_163) ;  /* 0xffffffb400087947 */ /* 0x000fea000383ffff */
.L_x_60:
[----:B------:R-:W-:-:S07]  /*7f50*/  MOV R0, UR5 ;  /* 0x0000000500007c02 */ /* 0x000fce0008000f00 */
.L_x_164:
[----:B-1----:R1:W2:Y:S02]  /*7f60*/  SYNCS.PHASECHK.TRANS64.TRYWAIT P0, [R0+URZ], R3 ;  /* 0x00000003000075a7 */ /* 0x0022a400080011ff */
[----:B--2---:R-:W-:Y:S05]  /*7f70*/  @!P0 NANOSLEEP.SYNCS 0x989680 ;  /* 0x009896800000895d */ /* 0x004fea0003900000 */
[----:B------:R-:W2:Y:S02]  /*7f80*/  @!P0 SYNCS.PHASECHK.TRANS64 P0, [R0+URZ], R3 ;  /* 0x00000003000085a7 */ /* 0x000ea400080010ff */
[----:B--2---:R-:W-:Y:S05]  /*7f90*/  @!P0 BRA `(.L_x_164) ;  /* 0xfffffffc00f08947 */ /* 0x004fea000383ffff */
[----:B------:R-:W-:Y:S05]  /*7fa0*/  BRA `(.L_x_165) ;  /* 0xffffffb400147947 */ /* 0x000fea000383ffff */
.L_x_63:
[----:B-1----:R1:W2:Y:S02]  /*7fb0*/  SYNCS.PHASECHK.TRANS64.TRYWAIT P0, [R2+URZ+0x1a0], R4 ;  /* 0x0001a004020075a7 */ /* 0x0022a400080011ff */
[----:B--2---:R-:W-:Y:S05]  /*7fc0*/  @!P0 NANOSLEEP.SYNCS 0x989680 ;  /* 0x009896800000895d */ /* 0x004fea0003900000 */
[----:B------:R-:W2:Y:S02]  /*7fd0*/  @!P0 SYNCS.PHASECHK.TRANS64 P0, [R2+URZ+0x1a0], R4 ;  /* 0x0001a004020085a7 */ /* 0x000ea400080010ff */
[----:B--2---:R-:W-:Y:S05]  /*7fe0*/  @!P0 BRA `(.L_x_63) ;  /* 0xfffffffc00f08947 */ /* 0x004fea000383ffff */
[----:B------:R-:W-:Y:S05]  /*7ff0*/  BRA `(.L_x_166) ;  /* 0xffffffb400787947 */ /* 0x000fea000383ffff */
.L_x_64:
[----:B------:R-:W-:-:S07]  /*8000*/  MOV R2, UR4 ;  /* 0x0000000400027c02 */ /* 0x000fce0008000f00 */
.L_x_167:
[----:B-1----:R1:W2:Y:S02]  /*8010*/  SYNCS.PHASECHK.TRANS64.TRYWAIT P0, [R2+URZ+0x150], R5 ;  /* 0x00015005020075a7 */ /* 0x0022a400080011ff */
[----:B--2---:R-:W-:Y:S05]  /*8020*/  @!P0 NANOSLEEP.SYNCS 0x989680 ;  /* 0x009896800000895d */ /* 0x004fea0003900000 */
[----:B------:R-:W2:Y:S02]  /*8030*/  @!P0 SYNCS.PHASECHK.TRANS64 P0, [R2+URZ+0x150], R5 ;  /* 0x00015005020085a7 */ /* 0x000ea400080010ff */
[----:B--2---:R-:W-:Y:S05]  /*8040*/  @!P0 BRA `(.L_x_167) ;  /* 0xfffffffc00f08947 */ /* 0x004fea000383ffff */
[----:B------:R-:W-:Y:S05]  /*8050*/  BRA `(.L_x_168) ;  /* 0xffffffb400887947 */ /* 0x000fea000383ffff */
.L_x_65:
[----:B-1----:R1:W2:Y:S02]  /*8060*/  SYNCS.PHASECHK.TRANS64.TRYWAIT P1, [R2+URZ+0x140], R4 ;  /* 0x00014004020075a7 */ /* 0x0022a400080211ff */
[----:B--2---:R-:W-:Y:S05]  /*8070*/  @!P1 NANOSLEEP.SYNCS 0x989680 ;  /* 0x009896800000995d */ /* 0x004fea0003900000 */
[----:B------:R-:W2:Y:S02]  /*8080*/  @!P1 SYNCS.PHASECHK.TRANS64 P1, [R2+URZ+0x140], R4 ;  /* 0x00014004020095a7 */ /* 0x000ea400080210ff */
[----:B--2---:R-:W-:Y:S05]  /*8090*/  @!P1 BRA `(.L_x_65) ;  /* 0xfffffffc00f09947 */ /* 0x004fea000383ffff */
[----:B------:R-:W-:Y:S05]  /*80a0*/  BRA `(.L_x_169) ;  /* 0xffffffb400b87947 */ /* 0x000fea000383ffff */
.L_x_68:
[----:B------:R-:W-:-:S07]  /*80b0*/  MOV R0, UR4 ;  /* 0x0000000400007c02 */ /* 0x000fce0008000f00 */
.L_x_170:
[----:B-1----:R1:W2:Y:S02]  /*80c0*/  SYNCS.PHASECHK.TRANS64.TRYWAIT P0, [R0+URZ+0x150], R2 ;  /* 0x00015002000075a7 */ /* 0x0022a400080011ff */
[----:B--2---:R-:W-:Y:S05]  /*80d0*/  @!P0 NANOSLEEP.SYNCS 0x989680 ;  /* 0x009896800000895d */ /* 0x004fea0003900000 */
[----:B------:R-:W2:Y:S02]  /*80e0*/  @!P0 SYNCS.PHASECHK.TRANS64 P0, [R0+URZ+0x150], R2 ;  /* 0x00015002000085a7 */ /* 0x000ea400080010ff */
[----:B--2---:R-:W-:Y:S05]  /*80f0*/  @!P0 BRA `(.L_x_170) ;  /* 0xfffffffc00f08947 */ /* 0x004fea000383ffff */
[----:B------:R-:W-:Y:S05]  /*8100*/  BRA `(.L_x_67) ;  /* 0xffffffb8000c7947 */ /* 0x000fea000383ffff */
.L_x_77:
[----:B-1----:R-:W-:-:S04]  /*8110*/  MOV R5, UR5 ;  /* 0x0000000500057c02 */ /* 0x002fc80008000f00 */
[----:B------:R1:W2:Y:S03]  /*8120*/  SYNCS.PHASECHK.TRANS64.TRYWAIT P0, [R5+URZ+0x8], R6 ;  /* 0x00000806050075a7 */ /* 0x0002a600080011ff */
[----:B--2---:R-:W-:Y:S05]  /*8130*/  @!P0 NANOSLEEP.SYNCS 0x989680 ;  /* 0x009896800000895d */ /* 0x004fea0003900000 */
[----:B------:R-:W2:Y:S02]  /*8140*/  @!P0 SYNCS.PHASECHK.TRANS64 P0, [R5+URZ+0x8], R6 ;  /* 0x00000806050085a7 */ /* 0x000ea400080010ff */
[----:B--2---:R-:W-:Y:S05]  /*8150*/  @!P0 BRA `(.L_x_77) ;  /* 0xfffffffc00ec8947 */ /* 0x004fea000383ffff */
[----:B------:R-:W-:Y:S05]  /*8160*/  BRA `(.L_x_76) ;  /* 0xffffffb800c47947 */ /* 0x000fea000383ffff */
.L_x_79:
[----:B------:R-:W-:Y:S01]  /*8170*/  BSSY B0, `(.L_x_171) ;  /* 0x0000006000007945 */ /* 0x000fe20003800000 */
[----:B------:R-:W-:-:S07]  /*8180*/  MOV R15, 0xffffffff ;  /* 0xffffffff000f7802 */ /* 0x000fce0000000f00 */
[----:B-1---5:R-:W-:Y:S05]  /*8190*/  WARPSYNC.COLLECTIVE R15, `(.L_x_172) ;  /* 0x000000000f0c7348 */ /* 0x022fea0003c00000 */
[----:B------:R-:W-:Y:S02]  /*81a0*/  ELECT P6, UR79, PT ;  /* 0x00000000004f782f */ /* 0x000fe400038c0000 */
[----:B------:R-:W-:Y:S01]  /*81b0*/  MOV R14, UR79 ;  /* 0x0000004f000e7c02 */ /* 0x000fe20008000f00 */
[----:B-1---5:R-:W-:Y:S10]  /*81c0*/  ENDCOLLECTIVE ;  /* 0x000000000000791b */ /* 0x022ff40003800000 */
.L_x_172:
[----:B------:R-:W-:Y:S05]  /*81d0*/  BSYNC B0 ;  /* 0x0000000000007941 */ /* 0x000fea0003800000 */
.L_x_171:
[----:B------:R-:W-:Y:S01]  /*81e0*/  PLOP3.LUT P0, PT, P6, PT, PT, 0x80, 0x8 ;  /* 0x000000000008781c */ /* 0x000fe2000370f070 */
[----:B------:R-:W-:-:S12]  /*81f0*/  BRA `(.L_x_173) ;  /* 0xffffffb800f07947 */ /* 0x000fd8000383ffff */
.L_x_81:
[----:B-1----:R-:W-:-:S04]  /*8200*/  MOV R0, UR5 ;  /* 0x0000000500007c02 */ /* 0x002fc80008000f00 */
[----:B------:R1:W2:Y:S03]  /*8210*/  SYNCS.PHASECHK.TRANS64.TRYWAIT P0, [R0+URZ+0x8], R4 ;  /* 0x00000804000075a7 */ /* 0x0002a600080011ff */
[----:B--2---:R-:W-:Y:S05]  /*8220*/  @!P0 NANOSLEEP.SYNCS 0x989680 ;  /* 0x009896800000895d */ /* 0x004fea0003900000 */
[----:B------:R-:W2:Y:S02]  /*8230*/  @!P0 SYNCS.PHASECHK.TRANS64 P0, [R0+URZ+0x8], R4 ;  /* 0x00000804000085a7 */ /* 0x000ea400080010ff */
[----:B--2---:R-:W-:Y:S05]  /*8240*/  @!P0 BRA `(.L_x_81) ;  /* 0xfffffffc00ec8947 */ /* 0x004fea000383ffff */
[----:B------:R-:W-:Y:S05]  /*8250*/  BRA `(.L_x_80) ;  /* 0xffffffb800f47947 */ /* 0x000fea000383ffff */
.L_x_82:
[----:B-1----:R1:W2:Y:S02]  /*8260*/  SYNCS.PHASECHK.TRANS64.TRYWAIT P0, [R0+URZ+0x140], R4 ;  /* 0x00014004000075a7 */ /* 0x0022a400080011ff */
[----:B--2---:R-:W-:Y:S05]  /*8270*/  @!P0 NANOSLEEP.SYNCS 0x989680 ;  /* 0x009896800000895d */ /* 0x004fea0003900000 */
[----:B------:R-:W2:Y:S02]  /*8280*/  @!P0 SYNCS.PHASECHK.TRANS64 P0, [R0+URZ+0x140], R4 ;  /* 0x00014004000085a7 */ /* 0x000ea400080010ff */
[----:B--2---:R-:W-:Y:S05]  /*8290*/  @!P0 BRA `(.L_x_82) ;  /* 0xfffffffc00f08947 */ /* 0x004fea000383ffff */
[----:B------:R-:W-:Y:S05]  /*82a0*/  BRA `(.L_x_174) ;  /* 0xffffffbc00e07947 */ /* 0x000fea000383ffff */
.L_x_84:
[----:B------:R-:W-:-:S07]  /*82b0*/  MOV R0, UR31 ;  /* 0x0000001f00007c02 */ /* 0x000fce0008000f00 */
.L_x_175:
[----:B-1----:R1:W2:Y:S02]  /*82c0*/  SYNCS.PHASECHK.TRANS64.TRYWAIT P0, [R0+URZ+0x180], R4 ;  /* 0x00018004000075a7 */ /* 0x0022a400080011ff */
[----:B--2---:R-:W-:Y:S05]  /*82d0*/  @!P0 NANOSLEEP.SYNCS 0x989680 ;  /* 0x009896800000895d */ /* 0x004fea0003900000 */
[----:B------:R-:W2:Y:S02]  /*82e0*/  @!P0 SYNCS.PHASECHK.TRANS64 P0, [R0+URZ+0x180], R4 ;  /* 0x00018004000085a7 */ /* 0x000ea400080010ff */
[----:B--2---:R-:W-:Y:S05]  /*82f0*/  @!P0 BRA `(.L_x_175) ;  /* 0xfffffffc00f08947 */ /* 0x004fea000383ffff */
[----:B------:R-:W-:Y:S05]  /*8300*/  BRA `(.L_x_176) ;  /* 0xffffffc0002c7947 */ /* 0x000fea000383ffff */
.L_x_87:
[----:B------:R-:W-:Y:S07]  /*8310*/  MOV R0, UR5 ;  /* 0x0000000500007c02 */ /* 0x000fee0008000f00 */
.L_x_177:
[----:B-1----:R1:W2:Y:S02]  /*8320*/  SYNCS.PHASECHK.TRANS64.TRYWAIT P0, [R0+URZ], R4 ;  /* 0x00000004000075a7 */ /* 0x0022a400080011ff */
[----:B--2---:R-:W-:Y:S05]  /*8330*/  @!P0 NANOSLEEP.SYNCS 0x989680 ;  /* 0x009896800000895d */ /* 0x004fea0003900000 */
[----:B------:R-:W2:Y:S02]  /*8340*/  @!P0 SYNCS.PHASECHK.TRANS64 P0, [R0+URZ], R4 ;  /* 0x00000004000085a7 */ /* 0x000ea400080010ff */
[----:B--2---:R-:W-:Y:S05]  /*8350*/  @!P0 BRA `(.L_x_177) ;  /* 0xfffffffc00f08947 */ /* 0x004fea000383ffff */
[----:B------:R-:W-:Y:S05]  /*8360*/  BRA `(.L_x_86) ;  /* 0xffffffc000407947 */ /* 0x000fea000383ffff */
.L_x_91:
[----:B-1----:R-:W-:-:S07]  /*8370*/  MOV R0, UR4 ;  /* 0x0000000400007c02 */ /* 0x002fce0008000f00 */
.L_x_178:
[----:B-1----:R1:W2:Y:S02]  /*8380*/  SYNCS.PHASECHK.TRANS64.TRYWAIT P0, [R0+URZ], R2 ;  /* 0x00000002000075a7 */ /* 0x0022a400080011ff */
[----:B--2---:R-:W-:Y:S05]  /*8390*/  @!P0 NANOSLEEP.SYNCS 0x989680 ;  /* 0x009896800000895d */ /* 0x004fea0003900000 */
[----:B------:R-:W2:Y:S02]  /*83a0*/  @!P0 SYNCS.PHASECHK.TRANS64 P0, [R0+URZ], R2 ;  /* 0x00000002000085a7 */ /* 0x000ea400080010ff */
[----:B--2---:R-:W-:Y:S05]  /*83b0*/  @!P0 BRA `(.L_x_178) ;  /* 0xfffffffc00f08947 */ /* 0x004fea000383ffff */
[----:B------:R-:W-:Y:S05]  /*83c0*/  BRA `(.L_x_179) ;  /* 0xffffffc400347947 */ /* 0x000fea000383ffff */
.L_x_92:
[----:B------:R-:W-:-:S07]  /*83d0*/  MOV R0, UR5 ;  /* 0x0000000500007c02 */ /* 0x000fce0008000f00 */
.L_x_180:
[----:B-1----:R1:W2:Y:S02]  /*83e0*/  SYNCS.PHASECHK.TRANS64.TRYWAIT P0, [R0+URZ], R3 ;  /* 0x00000003000075a7 */ /* 0x0022a400080011ff */
[----:B--2---:R-:W-:Y:S05]  /*83f0*/  @!P0 NANOSLEEP.SYNCS 0x989680 ;  /* 0x009896800000895d */ /* 0x004fea0003900000 */
[----:B------:R-:W2:Y:S02]  /*8400*/  @!P0 SYNCS.PHASECHK.TRANS64 P0, [R0+URZ], R3 ;  /* 0x00000003000085a7 */ /* 0x000ea400080010ff */
[----:B--2---:R-:W-:Y:S05]  /*8410*/  @!P0 BRA `(.L_x_180) ;  /* 0xfffffffc00f08947 */ /* 0x004fea000383ffff */
[----:B------:R-:W-:Y:S05]  /*8420*/  BRA `(.L_x_181) ;  /* 0xffffffc400407947 */ /* 0x000fea000383ffff */
.L_x_93:
[----:B------:R-:W-:-:S07]  /*8430*/  MOV R0, UR5 ;  /* 0x0000000500007c02 */ /* 0x000fce0008000f00 */
.L_x_182:
[----:B-1----:R1:W2:Y:S02]  /*8440*/  SYNCS.PHASECHK.TRANS64.TRYWAIT P0, [R0+URZ], R3 ;  /* 0x00000003000075a7 */ /* 0x0022a400080011ff */
[----:B--2---:R-:W-:Y:S05]  /*8450*/  @!P0 NANOSLEEP.SYNCS 0x989680 ;  /* 0x009896800000895d */ /* 0x004fea0003900000 */
[----:B------:R-:W2:Y:S02]  /*8460*/  @!P0 SYNCS.PHASECHK.TRANS64 P0, [R0+URZ], R3 ;  /* 0x00000003000085a7 */ /* 0x000ea400080010ff */
[----:B--2---:R-:W-:Y:S05]  /*8470*/  @!P0 BRA `(.L_x_182) ;  /* 0xfffffffc00f08947 */ /* 0x004fea000383ffff */
[----:B------:R-:W-:Y:S05]  /*8480*/  BRA `(.L_x_183) ;  /* 0xffffffc4004c7947 */ /* 0x000fea000383ffff */
.L_x_96:
[----:B------:R-:W-:-:S07]  /*8490*/  MOV R0, UR26 ;  /* 0x0000001a00007c02 */ /* 0x000fce0008000f00 */
.L_x_184:
[----:B-1----:R1:W2:Y:S02]  /*84a0*/  SYNCS.PHASECHK.TRANS64.TRYWAIT P1, [R0+URZ+0x1c0], R2 ;  /* 0x0001c002000075a7 */ /* 0x0022a400080211ff */
[----:B--2---:R-:W-:Y:S05]  /*84b0*/  @!P1 NANOSLEEP.SYNCS 0x989680 ;  /* 0x009896800000995d */ /* 0x004fea0003900000 */
[----:B------:R-:W2:Y:S02]  /*84c0*/  @!P1 SYNCS.PHASECHK.TRANS64 P1, [R0+URZ+0x1c0], R2 ;  /* 0x0001c002000095a7 */ /* 0x000ea400080210ff */
[----:B--2---:R-:W-:Y:S05]  /*84d0*/  @!P1 BRA `(.L_x_184) ;  /* 0xfffffffc00f09947 */ /* 0x004fea000383ffff */
[----:B------:R-:W-:Y:S05]  /*84e0*/  BRA `(.L_x_185) ;  /* 0xffffffc400987947 */ /* 0x000fea000383ffff */
.L_x_101:
[----:B--2---:R2:W4:Y:S02]  /*84f0*/  SYNCS.PHASECHK.TRANS64.TRYWAIT P0, [R7+URZ+0x140], R0 ;  /* 0x00014000070075a7 */ /* 0x00452400080011ff */
[----:B----4-:R-:W-:Y:S05]  /*8500*/  @!P0 NANOSLEEP.SYNCS 0x989680 ;  /* 0x009896800000895d */ /* 0x010fea0003900000 */
[----:B------:R-:W4:Y:S02]  /*8510*/  @!P0 SYNCS.PHASECHK.TRANS64 P0, [R7+URZ+0x140], R0 ;  /* 0x00014000070085a7 */ /* 0x000f2400080010ff */
[----:B----4-:R-:W-:Y:S05]  /*8520*/  @!P0 BRA `(.L_x_101) ;  /* 0xfffffffc00f08947 */ /* 0x010fea000383ffff */
[----:B------:R-:W-:Y:S05]  /*8530*/  BRA `(.L_x_186) ;  /* 0xffffffc800b87947 */ /* 0x000fea000383ffff */
.L_x_104:
[----:B-1----:R-:W-:Y:S07]  /*8540*/  MOV R0, UR17 ;  /* 0x0000001100007c02 */ /* 0x002fee0008000f00 */
.L_x_187:
[----:B-1----:R1:W2:Y:S02]  /*8550*/  SYNCS.PHASECHK.TRANS64.TRYWAIT P2, [R0+URZ+0x138], R7 ;  /* 0x00013807000075a7 */ /* 0x0022a400080411ff */
[----:B--2---:R-:W-:Y:S05]  /*8560*/  @!P2 NANOSLEEP.SYNCS 0x989680 ;  /* 0x009896800000a95d */ /* 0x004fea0003900000 */
[----:B------:R-:W2:Y:S02]  /*8570*/  @!P2 SYNCS.PHASECHK.TRANS64 P2, [R0+URZ+0x138], R7 ;  /* 0x000138070000a5a7 */ /* 0x000ea400080410ff */
[----:B--2---:R-:W-:Y:S05]  /*8580*/  @!P2 BRA `(.L_x_187) ;  /* 0xfffffffc00f0a947 */ /* 0x004fea000383ffff */
[----:B------:R-:W-:Y:S05]  /*8590*/  BRA `(.L_x_103) ;  /* 0xffffffd000187947 */ /* 0x000fea000383ffff */
.L_x_107:
[----:B-1----:R-:W-:Y:S07]  /*85a0*/  MOV R0, UR17 ;  /* 0x0000001100007c02 */ /* 0x002fee0008000f00 */
.L_x_188:
[----:B-1----:R1:W2:Y:S02]  /*85b0*/  SYNCS.PHASECHK.TRANS64.TRYWAIT P0, [R0+URZ+0x128], R6 ;  /* 0x00012806000075a7 */ /* 0x0022a400080011ff */
[----:B--2---:R-:W-:Y:S05]  /*85c0*/  @!P0 NANOSLEEP.SYNCS 0x989680 ;  /* 0x009896800000895d */ /* 0x004fea0003900000 */
[----:B------:R-:W2:Y:S02]  /*85d0*/  @!P0 SYNCS.PHASECHK.TRANS64 P0, [R0+URZ+0x128], R6 ;  /* 0x00012806000085a7 */ /* 0x000ea400080010ff */
[----:B--2---:R-:W-:Y:S05]  /*85e0*/  @!P0 BRA `(.L_x_188) ;  /* 0xfffffffc00f08947 */ /* 0x004fea000383ffff */
[----:B------:R-:W-:Y:S05]  /*85f0*/  BRA `(.L_x_189) ;  /* 0xffffffd000687947 */ /* 0x000fea000383ffff */
.L_x_110:
[----:B--2---:R2:W3:Y:S02]  /*8600*/  SYNCS.PHASECHK.TRANS64.TRYWAIT P0, [R3+URZ+0x140], R0 ;  /* 0x00014000030075a7 */ /* 0x0044e400080011ff */
[----:B---3--:R-:W-:Y:S05]  /*8610*/  @!P0 NANOSLEEP.SYNCS 0x989680 ;  /* 0x009896800000895d */ /* 0x008fea0003900000 */
[----:B------:R-:W3:Y:S02]  /*8620*/  @!P0 SYNCS.PHASECHK.TRANS64 P0, [R3+URZ+0x140], R0 ;  /* 0x00014000030085a7 */ /* 0x000ee400080010ff */
[----:B---3--:R-:W-:Y:S05]  /*8630*/  @!P0 BRA `(.L_x_110) ;  /* 0xfffffffc00f08947 */ /* 0x008fea000383ffff */
[----:B------:R-:W-:Y:S05]  /*8640*/  BRA `(.L_x_190) ;  /* 0xffffffd400c07947 */ /* 0x000fea000383ffff */
.L_x_121:
[----:B-1----:R-:W-:Y:S04]  /*8650*/  MOV R0, UR44 ;  /* 0x0000002c00007c02 */ /* 0x002fe80008000f00 */
[----:B------:R1:W2:Y:S03]  /*8660*/  SYNCS.PHASECHK.TRANS64.TRYWAIT P1, [R0+URZ+0x120], R3 ;  /* 0x00012003000075a7 */ /* 0x0002a600080211ff */
[----:B--2---:R-:W-:Y:S05]  /*8670*/  @!P1 NANOSLEEP.SYNCS 0x989680 ;  /* 0x009896800000995d */ /* 0x004fea0003900000 */
[----:B------:R-:W2:Y:S02]  /*8680*/  @!P1 SYNCS.PHASECHK.TRANS64 P1, [R0+URZ+0x120], R3 ;  /* 0x00012003000095a7 */ /* 0x000ea400080210ff */
[----:B--2---:R-:W-:Y:S05]  /*8690*/  @!P1 BRA `(.L_x_121) ;  /* 0xfffffffc00ec9947 */ /* 0x004fea000383ffff */
[----:B------:R-:W-:Y:S05]  /*86a0*/  BRA `(.L_x_120) ;  /* 0xffffffe000f87947 */ /* 0x000fea000383ffff */
.L_x_123:
[----:B-1----:R1:W2:Y:S02]  /*86b0*/  SYNCS.PHASECHK.TRANS64.TRYWAIT P1, [R82+URZ+0x160], R4 ;  /* 0x00016004520075a7 */ /* 0x0022a400080211ff */
[----:B--2---:R-:W-:Y:S05]  /*86c0*/  @!P1 NANOSLEEP.SYNCS 0x989680 ;  /* 0x009896800000995d */ /* 0x004fea0003900000 */
[----:B------:R-:W2:Y:S02]  /*86d0*/  @!P1 SYNCS.PHASECHK.TRANS64 P1, [R82+URZ+0x160], R4 ;  /* 0x00016004520095a7 */ /* 0x000ea400080210ff */
[----:B--2---:R-:W-:Y:S05]  /*86e0*/  @!P1 BRA `(.L_x_123) ;  /* 0xfffffffc00f09947 */ /* 0x004fea000383ffff */
[----:B------:R-:W-:Y:S05]  /*86f0*/  BRA `(.L_x_122) ;  /* 0xffffffe400387947 */ /* 0x000fea000383ffff */
        .weak           $__internal_0_$__cuda_sm10x_tcgen05_guardrail_trap_col_being_dealloced_not_returned_by_alloc
        .type           $__internal_0_$__cuda_sm10x_tcgen05_guardrail_trap_col_being_dealloced_not_returned_by_alloc,@function
        .size           $__internal_0_$__cuda_sm10x_tcgen05_guardrail_trap_col_being_dealloced_not_returned_by_alloc,($__internal_1_$__cuda_sm10x_tcgen05_guardrail_trap_phase_invalid_during_alloc - $__internal_0_$__cuda_sm10x_tcgen05_guardrail_trap_col_being_dealloced_not_returned_by_alloc)
$__internal_0_$__cuda_sm10x_tcgen05_guardrail_trap_col_being_dealloced_not_returned_by_alloc:
[----:B------:R-:W-:Y:S05]  /*8700*/  BPT.TRAP 0x1 ;  /* 0x000000040000795c */ /* 0x000fea0000300000 */
[----:B------:R-:W-:-:S04]  /*8710*/  HFMA2 R3, -RZ, RZ, 0, 0 ;  /* 0x00000000ff037431 */ /* 0x000fc800000001ff */
[----:B------:R-:W-:Y:S05]  /*8720*/  RET.REL.NODEC R2 `(_ZN7cutlass13device_kernelINS_4gemm6kernel13GemmUniversalIN4cute5tupleIJiiiiEEENS1_10collective13CollectiveMmaINS1_35MainloopSm100TmaUmmaWarpSpecializedILi18ELi2ELi4ENS5_IJNS4_1CILi2EEESB_NSA_ILi1EEEEEEEENS5_IJNSA_ILi128EEENSA_ILi64EEESF_EEENS_12float_e5m2_tENS5_IJlSC_lEEESI_SJ_NS4_8TiledMMAINS4_8MMA_AtomIJNS4_10MMA_TraitsINS4_25SM100_MMA_F8F6F4_2x1SM_SSEJSI_SI_fSF_SG_NS4_17integral_constantINS4_4UMMA5MajorELSQ_0EEESR_NSO_INSP_7ScaleInELSS_0EEEST_EEEEEENS4_6LayoutINS5_IJSC_SC_SC_EEENS5_IJNSA_ILi0EEESY_SY_EEEEENS5_IJNS4_10UnderscoreES11_S11_EEEEENS4_28SM100_TMA_2SM_LOAD_MULTICASTENS4_14ComposedLayoutINS4_7SwizzleILi3ELi4ELi3EEENS4_18smem_ptr_flag_bitsILi8EEENSW_INS5_IJNSA_ILi8EEESF_EEENS5_IJSF_SC_EEEEEEEvNS4_8identityENS4_18SM100_TMA_2SM_LOADES1E_vS1F_EENS_8epilogue10collective18CollectiveEpilogueINS1I_23Sm100TmaWarpSpecializedILi1ELi1ELi32ELb0ELb0EEEJNS5_IJSG_SG_SF_EEENS5_IJNSW_ISG_SC_EES1O_EEESI_SJ_SI_SJ_NS1I_6fusion15FusionCallbacksIS1M_NS1Q_17LinearCombinationISI_fSI_fLNS_15FloatRoundStyleE2EEES1N_S1P_JEEENS4_5SM1004TMEM4LOAD26SM100_TMEM_LOAD_32dp32b32xENS4_13SM90_TMA_LOADENS15_INS16_ILi2ELi4ELi3EEES19_NSW_INS5_IJS1A_SG_EEENS5_IJSG_SC_EEEEEEENS4_39AutoVectorizingCopyWithAssumedAlignmentILi128EEENS4_14SM90_TMA_STOREES25_S27_S27_EEEvvEEEEvNT_6ParamsE) ;  /* 0xffffff7802347950 */ /* 0x000fea0003c3ffff */
        .weak           $__internal_1_$__cuda_sm10x_tcgen05_guardrail_trap_phase_invalid_during_alloc
        .type           $__internal_1_$__cuda_sm10x_tcgen05_guardrail_trap_phase_invalid_during_alloc,@function
        .size           $__internal_1_$__cuda_sm10x_tcgen05_guardrail_trap_phase_invalid_during_alloc,($__internal_2_$__cuda_sm10x_tcgen05_guardrail_trap_unallocated_columns_being_dealloced - $__internal_1_$__cuda_sm10x_tcgen05_guardrail_trap_phase_invalid_during_alloc)
$__internal_1_$__cuda_sm10x_tcgen05_guardrail_trap_phase_invalid_during_alloc:
[----:B------:R-:W-:Y:S05]  /*8730*/  BPT.TRAP 0x1 ;  /* 0x000000040000795c */ /* 0x000fea0000300000 */
[----:B------:R-:W-:-:S04]  /*8740*/  MOV R5, 0x0 ;  /* 0x0000000000057802 */ /* 0x000fc80000000f00 */
[----:B------:R-:W-:Y:S05]  /*8750*/  RET.REL.NODEC R4 `(_ZN7cutlass13device_kernelINS_4gemm6kernel13GemmUniversalIN4cute5tupleIJiiiiEEENS1_10collective13CollectiveMmaINS1_35MainloopSm100TmaUmmaWarpSpecializedILi18ELi2ELi4ENS5_IJNS4_1CILi2EEESB_NSA_ILi1EEEEEEEENS5_IJNSA_ILi128EEENSA_ILi64EEESF_EEENS_12float_e5m2_tENS5_IJlSC_lEEESI_SJ_NS4_8TiledMMAINS4_8MMA_AtomIJNS4_10MMA_TraitsINS4_25SM100_MMA_F8F6F4_2x1SM_SSEJSI_SI_fSF_SG_NS4_17integral_constantINS4_4UMMA5MajorELSQ_0EEESR_NSO_INSP_7ScaleInELSS_0EEEST_EEEEEENS4_6LayoutINS5_IJSC_SC_SC_EEENS5_IJNSA_ILi0EEESY_SY_EEEEENS5_IJNS4_10UnderscoreES11_S11_EEEEENS4_28SM100_TMA_2SM_LOAD_MULTICASTENS4_14ComposedLayoutINS4_7SwizzleILi3ELi4ELi3EEENS4_18smem_ptr_flag_bitsILi8EEENSW_INS5_IJNSA_ILi8EEESF_EEENS5_IJSF_SC_EEEEEEEvNS4_8identityENS4_18SM100_TMA_2SM_LOADES1E_vS1F_EENS_8epilogue10collective18CollectiveEpilogueINS1I_23Sm100TmaWarpSpecializedILi1ELi1ELi32ELb0ELb0EEEJNS5_IJSG_SG_SF_EEENS5_IJNSW_ISG_SC_EES1O_EEESI_SJ_SI_SJ_NS1I_6fusion15FusionCallbacksIS1M_NS1Q_17LinearCombinationISI_fSI_fLNS_15FloatRoundStyleE2EEES1N_S1P_JEEENS4_5SM1004TMEM4LOAD26SM100_TMEM_LOAD_32dp32b32xENS4_13SM90_TMA_LOADENS15_INS16_ILi2ELi4ELi3EEES19_NSW_INS5_IJS1A_SG_EEENS5_IJSG_SC_EEEEEEENS4_39AutoVectorizingCopyWithAssumedAlignmentILi128EEENS4_14SM90_TMA_STOREES25_S27_S27_EEEvvEEEEvNT_6ParamsE) ;  /* 0xffffff7804287950 */ /* 0x000fea0003c3ffff */
        .weak           $__internal_2_$__cuda_sm10x_tcgen05_guardrail_trap_unallocated_columns_being_dealloced
        .type           $__internal_2_$__cuda_sm10x_tcgen05_guardrail_trap_unallocated_columns_being_dealloced,@function
        .size           $__internal_2_$__cuda_sm10x_tcgen05_guardrail_trap_unallocated_columns_being_dealloced,(.L_x_192 - $__internal_2_$__cuda_sm10x_tcgen05_guardrail_trap_unallocated_columns_being_dealloced)
$__internal_2_$__cuda_sm10x_tcgen05_guardrail_trap_unallocated_columns_being_dealloced:
[----:B------:R-:W-:Y:S05]  /*8760*/  BPT.TRAP 0x1 ;  /* 0x000000040000795c */ /* 0x000fea0000300000 */
[----:B------:R-:W-:-:S04]  /*8770*/  HFMA2 R3, -RZ, RZ, 0, 0 ;  /* 0x00000000ff037431 */ /* 0x000fc800000001ff */
[----:B------:R-:W-:Y:S05]  /*8780*/  RET.REL.NODEC R2 `(_ZN7cutlass13device_kernelINS_4gemm6kernel13GemmUniversalIN4cute5tupleIJiiiiEEENS1_10collective13CollectiveMmaINS1_35MainloopSm100TmaUmmaWarpSpecializedILi18ELi2ELi4ENS5_IJNS4_1CILi2EEESB_NSA_ILi1EEEEEEEENS5_IJNSA_ILi128EEENSA_ILi64EEESF_EEENS_12float_e5m2_tENS5_IJlSC_lEEESI_SJ_NS4_8TiledMMAINS4_8MMA_AtomIJNS4_10MMA_TraitsINS4_25SM100_MMA_F8F6F4_2x1SM_SSEJSI_SI_fSF_SG_NS4_17integral_constantINS4_4UMMA5MajorELSQ_0EEESR_NSO_INSP_7ScaleInELSS_0EEEST_EEEEEENS4_6LayoutINS5_IJSC_SC_SC_EEENS5_IJNSA_ILi0EEESY_SY_EEEEENS5_IJNS4_10UnderscoreES11_S11_EEEEENS4_28SM100_TMA_2SM_LOAD_MULTICASTENS4_14ComposedLayoutINS4_7SwizzleILi3ELi4ELi3EEENS4_18smem_ptr_flag_bitsILi8EEENSW_INS5_IJNSA_ILi8EEESF_EEENS5_IJSF_SC_EEEEEEEvNS4_8identityENS4_18SM100_TMA_2SM_LOADES1E_vS1F_EENS_8epilogue10collective18CollectiveEpilogueINS1I_23Sm100TmaWarpSpecializedILi1ELi1ELi32ELb0ELb0EEEJNS5_IJSG_SG_SF_EEENS5_IJNSW_ISG_SC_EES1O_EEESI_SJ_SI_SJ_NS1I_6fusion15FusionCallbacksIS1M_NS1Q_17LinearCombinationISI_fSI_fLNS_15FloatRoundStyleE2EEES1N_S1P_JEEENS4_5SM1004TMEM4LOAD26SM100_TMEM_LOAD_32dp32b32xENS4_13SM90_TMA_LOADENS15_INS16_ILi2ELi4ELi3EEES19_NSW_INS5_IJS1A_SG_EEENS5_IJSG_SC_EEEEEEENS4_39AutoVectorizingCopyWithAssumedAlignmentILi128EEENS4_14SM90_TMA_STOREES25_S27_S27_EEEvvEEEEvNT_6ParamsE) ;  /* 0xffffff78021c7950 */ /* 0x000fea0003c3ffff */
.L_x_191:
[----:B------:R-:W-:-:S00]  /*8790*/  BRA `(.L_x_191) ;  /* 0xfffffffc00fc7947 */ /* 0x000fc0000383ffff */
[----:B------:R-:W-:-:S00]  /*87a0*/  NOP ;  /* 0x0000000000007918 */ /* 0x000fc00000000000 */
        /* <DEDUP_REMOVED lines=13> */
.L_x_192:


//--------------------- .nv.global.init           --------------------------
	.section	.nv.global.init,"aw",@progbits
.nv.global.init:
	.type		$str$27,@object
	.size		$str$27,($str$28 - $str$27)
$str$27:
        /*0000*/ 	.byte	0x28, 0x61, 0x64, 0x64, 0x72, 0x65, 0x73, 0x73, 0x20, 0x26, 0x20, 0x6d, 0x61, 0x73, 0x6b, 0x29
        /*0010*/ 	.byte	0x20, 0x3d, 0x3d, 0x20, 0x30, 0x00
	.type		$str$28,@object
	.size		$str$28,($str$26 - $str$28)
$str$28:
        /*0016*/ 	.byte	0x2f, 0x74, 0x6d, 0x70, 0x2f, 0x63, 0x75, 0x74, 0x6c, 0x61, 0x73, 0x73, 0x5f, 0x73, 0x77, 0x65
        /*0026*/ 	.byte	0x65, 0x70, 0x5f, 0x73, 0x72, 0x63, 0x2f, 0x69, 0x6e, 0x63, 0x6c, 0x75, 0x64, 0x65, 0x2f, 0x63
        /*0036*/ 	.byte	0x75, 0x74, 0x65, 0x2f, 0x70, 0x6f, 0x69, 0x6e, 0x74, 0x65, 0x72, 0x5f, 0x66, 0x6c, 0x61, 0x67
        /*0046*/ 	.byte	0x67, 0x65, 0x64, 0x2e, 0x68, 0x70, 0x70, 0x00
	.type		$str$26,@object
	.size		$str$26,($str$25 - $str$26)
$str$26:
        /*004e*/ 	.byte	0x2f, 0x74, 0x6d, 0x70, 0x2f, 0x63, 0x75, 0x74, 0x6c, 0x61, 0x73, 0x73, 0x5f, 0x73, 0x77, 0x65
        /*005e*/ 	.byte	0x65, 0x70, 0x5f, 0x73, 0x72, 0x63, 0x2f, 0x69, 0x6e, 0x63, 0x6c, 0x75, 0x64, 0x65, 0x2f, 0x63
        /*006e*/ 	.byte	0x75, 0x74, 0x65, 0x2f, 0x61, 0x74, 0x6f, 0x6d, 0x2f, 0x63, 0x6f, 0x70, 0x79, 0x5f, 0x74, 0x72
        /*007e*/ 	.byte	0x61, 0x69, 0x74, 0x73, 0x5f, 0x73, 0x6d, 0x31, 0x30, 0x30, 0x2e, 0x68, 0x70, 0x70, 0x00
	.type		$str$25,@object
	.size		$str$25,(__unnamed_1 - $str$25)
$str$25:
        /*008d*/ 	.byte	0x28, 0x28, 0x75, 0x69, 0x6e, 0x74, 0x33, 0x32, 0x5f, 0x74, 0x28, 0x74, 0x68, 0x72, 0x65, 0x61
        /*009d*/ 	.byte	0x64, 0x49, 0x64, 0x78, 0x2e, 0x78, 0x29, 0x20, 0x2f, 0x20, 0x33, 0x32, 0x29, 0x20, 0x25, 0x20
        /*00ad*/ 	.byte	0x34, 0x29, 0x20, 0x3d, 0x3d, 0x20, 0x28, 0x28, 0x28, 0x74, 0x6d, 0x65, 0x6d, 0x5f, 0x61, 0x64
        /*00bd*/ 	.byte	0x64, 0x72, 0x20, 0x3e, 0x3e, 0x20, 0x31, 0x36, 0x29, 0x20, 0x2f, 0x20, 0x33, 0x32, 0x29, 0x20
        /*00cd*/ 	.byte	0x25, 0x20, 0x34, 0x29, 0x00
	.type		__unnamed_1,@object
	.size		__unnamed_1,(__unnamed_2 - __unnamed_1)
__unnamed_1:
        /*00d2*/ 	.byte	0x61, 0x75, 0x74, 0x6f, 0x20, 0x63, 0x75, 0x74, 0x65, 0x3a, 0x3a, 0x61, 0x73, 0x5f, 0x70, 0x6f
        /* <DEDUP_REMOVED lines=24> */
        /*0262*/ 	.byte	0x3c, 0x34, 0x30, 0x39, 0x36, 0x3e, 0x3e, 0x3e, 0x3e, 0x5d, 0x00
	.type		__unnamed_2,@object
	.size		__unnamed_2,(.L_2 - __unnamed_2)
__unnamed_2:
        /* <DEDUP_REMOVED lines=40> */
        /*04ed*/ 	.byte	0x74, 0x65, 0x3a, 0x3a, 0x43, 0x3c, 0x30, 0x3e, 0x3e, 0x3e, 0x3e, 0x5d, 0x00
.L_2:


//--------------------- .nv.shared._ZN7cutlass13device_kernelINS_4gemm6kernel13GemmUniversalIN4cute5tupleIJiiiiEEENS1_10collective13CollectiveMmaINS1_35MainloopSm100TmaUmmaWarpSpecializedILi18ELi2ELi4ENS5_IJNS4_1CILi2EEESB_NSA_ILi1EEEEEEEENS5_IJNSA_ILi128EEENSA_ILi64EEESF_EEENS_12float_e5m2_tENS5_IJlSC_lEEESI_SJ_NS4_8TiledMMAINS4_8MMA_AtomIJNS4_10MMA_TraitsINS4_25SM100_MMA_F8F6F4_2x1SM_SSEJSI_SI_fSF_SG_NS4_17integral_constantINS4_4UMMA5MajorELSQ_0EEESR_NSO_INSP_7ScaleInELSS_0EEEST_EEEEEENS4_6LayoutINS5_IJSC_SC_SC_EEENS5_IJNSA_ILi0EEESY_SY_EEEEENS5_IJNS4_10UnderscoreES11_S11_EEEEENS4_28SM100_TMA_2SM_LOAD_MULTICASTENS4_14ComposedLayoutINS4_7SwizzleILi3ELi4ELi3EEENS4_18smem_ptr_flag_bitsILi8EEENSW_INS5_IJNSA_ILi8EEESF_EEENS5_IJSF_SC_EEEEEEEvNS4_8identityENS4_18SM100_TMA_2SM_LOADES1E_vS1F_EENS_8epilogue10collective18CollectiveEpilogueINS1I_23Sm100TmaWarpSpecializedILi1ELi1ELi32ELb0ELb0EEEJNS5_IJSG_SG_SF_EEENS5_IJNSW_ISG_SC_EES1O_EEESI_SJ_SI_SJ_NS1I_6fusion15FusionCallbacksIS1M_NS1Q_17LinearCombinationISI_fSI_fLNS_15FloatRoundStyleE2EEES1N_S1P_JEEENS4_5SM1004TMEM4LOAD26SM100_TMEM_LOAD_32dp32b32xENS4_13SM90_TMA_LOADENS15_INS16_ILi2ELi4ELi3EEES19_NSW_INS5_IJS1A_SG_EEENS5_IJSG_SC_EEEEEEENS4_39AutoVectorizingCopyWithAssumedAlignmentILi128EEENS4_14SM90_TMA_STOREES25_S27_S27_EEEvvEEEEvNT_6ParamsE --------------------------
	.section	.nv.shared._ZN7cutlass13device_kernelINS_4gemm6kernel13GemmUniversalIN4cute5tupleIJiiiiEEENS1_10collective13CollectiveMmaINS1_35MainloopSm100TmaUmmaWarpSpecializedILi18ELi2ELi4ENS5_IJNS4_1CILi2EEESB_NSA_ILi1EEEEEEEENS5_IJNSA_ILi128EEENSA_ILi64EEESF_EEENS_12float_e5m2_tENS5_IJlSC_lEEESI_SJ_NS4_8TiledMMAINS4_8MMA_AtomIJNS4_10MMA_TraitsINS4_25SM100_MMA_F8F6F4_2x1SM_SSEJSI_SI_fSF_SG_NS4_17integral_constantINS4_4UMMA5MajorELSQ_0EEESR_NSO_INSP_7ScaleInELSS_0EEEST_EEEEEENS4_6LayoutINS5_IJSC_SC_SC_EEENS5_IJNSA_ILi0EEESY_SY_EEEEENS5_IJNS4_10UnderscoreES11_S11_EEEEENS4_28SM100_TMA_2SM_LOAD_MULTICASTENS4_14ComposedLayoutINS4_7SwizzleILi3ELi4ELi3EEENS4_18smem_ptr_flag_bitsILi8EEENSW_INS5_IJNSA_ILi8EEESF_EEENS5_IJSF_SC_EEEEEEEvNS4_8identityENS4_18SM100_TMA_2SM_LOADES1E_vS1F_EENS_8epilogue10collective18CollectiveEpilogueINS1I_23Sm100TmaWarpSpecializedILi1ELi1ELi32ELb0ELb0EEEJNS5_IJSG_SG_SF_EEENS5_IJNSW_ISG_SC_EES1O_EEESI_SJ_SI_SJ_NS1I_6fusion15FusionCallbacksIS1M_NS1Q_17LinearCombinationISI_fSI_fLNS_15FloatRoundStyleE2EEES1N_S1P_JEEENS4_5SM1004TMEM4LOAD26SM100_TMEM_LOAD_32dp32b32xENS4_13SM90_TMA_LOADENS15_INS16_ILi2ELi4ELi3EEES19_NSW_INS5_IJS1A_SG_EEENS5_IJSG_SC_EEEEEEENS4_39AutoVectorizingCopyWithAssumedAlignmentILi128EEENS4_14SM90_TMA_STOREES25_S27_S27_EEEvvEEEEvNT_6ParamsE,"aw",@nobits
	.sectionflags	@""
	.align	16
	.zero		1024


//--------------------- .nv.shared.reserved.0     --------------------------
	.section	.nv.shared.reserved.0,"aw",@nobits
	.weak		__nv_reservedSMEM_offset_0_alias
	.size		__nv_reservedSMEM_offset_0_alias, 0, 64
	.other		__nv_reservedSMEM_offset_0_alias,@"STO_CUDA_RESERVED_SHARED STV_DEFAULT"
__nv_reservedSMEM_offset_0_alias:
	.zero		0
.nv.shared.reserved.0:
	.zero		64
	.weak		__nv_reservedSMEM_tcgen05_partition
	.type		__nv_reservedSMEM_tcgen05_partition,@object
	.size		__nv_reservedSMEM_tcgen05_partition,(.L_0 - __nv_reservedSMEM_tcgen05_partition)
__nv_reservedSMEM_tcgen05_partition:
	.zero		32
.L_0:


//--------------------- .nv.global                --------------------------
	.section	.nv.global,"aw",@nobits
.nv.global:
	.type		_ZN39_INTERNAL_5e6e7fae_4_k_cu_40eb4f0e_98264cute1_E,@object
	.size		_ZN39_INTERNAL_5e6e7fae_4_k_cu_40eb4f0e_98264cute1_E,(_ZN39_INTERNAL_5e6e7fae_4_k_cu_40eb4f0e_98264cuda3std3__45__cpo6cbeginE - _ZN39_INTERNAL_5e6e7fae_4_k_cu_40eb4f0e_98264cute1_E)
_ZN39_INTERNAL_5e6e7fae_4_k_cu_40eb4f0e_98264cute1_E:
	.zero		1
	.type		_ZN39_INTERNAL_5e6e7fae_4_k_cu_40eb4f0e_98264cuda3std3__45__cpo6cbeginE,@object
	.size		_ZN39_INTERNAL_5e6e7fae_4_k_cu_40eb4f0e_98264cuda3std3__45__cpo6cbeginE,(_ZN39_INTERNAL_5e6e7fae_4_k_cu_40eb4f0e_98264cuda3std3__48in_placeE - _ZN39_INTERNAL_5e6e7fae_4_k_cu_40eb4f0e_98264cuda3std3__45__cpo6cbeginE)
_ZN39_INTERNAL_5e6e7fae_4_k_cu_40eb4f0e_98264cuda3std3__45__cpo6cbeginE:
	.zero		1
	.type		_ZN39_INTERNAL_5e6e7fae_4_k_cu_40eb4f0e_98264cuda3std3__48in_placeE,@object
	.size		_ZN39_INTERNAL_5e6e7fae_4_k_cu_40eb4f0e_98264cuda3std3__48in_placeE,(_ZN39_INTERNAL_5e6e7fae_4_k_cu_40eb4f0e_98264cuda3std6ranges3__45__cpo9iter_moveE - _ZN39_INTERNAL_5e6e7fae_4_k_cu_40eb4f0e_98264cuda3std3__48in_placeE)
_ZN39_INTERNAL_5e6e7fae_4_k_cu_40eb4f0e_98264cuda3std3__48in_placeE:
	.zero		1
	.type		_ZN39_INTERNAL_5e6e7fae_4_k_cu_40eb4f0e_98264cuda3std6ranges3__45__cpo9iter_moveE,@object
	.size		_ZN39_INTERNAL_5e6e7fae_4_k_cu_40eb4f0e_98264cuda3std6ranges3__45__cpo9iter_moveE,(_ZN39_INTERNAL_5e6e7fae_4_k_cu_40eb4f0e_98264cuda3std3__45__cpo5beginE - _ZN39_INTERNAL_5e6e7fae_4_k_cu_40eb4f0e_98264cuda3std6ranges3__45__cpo9iter_moveE)
_ZN39_INTERNAL_5e6e7fae_4_k_cu_40eb4f0e_98264cuda3std6ranges3__45__cpo9iter_moveE:
	.zero		1
	.type		_ZN39_INTERNAL_5e6e7fae_4_k_cu_40eb4f0e_98264cuda3std3__45__cpo5beginE,@object
	.size		_ZN39_INTERNAL_5e6e7fae_4_k_cu_40eb4f0e_98264cuda3std3__45__cpo5beginE,(_ZN39_INTERNAL_5e6e7fae_4_k_cu_40eb4f0e_98264cuda3std3__441_GLOBAL__N__5e6e7fae_4_k_cu_40eb4f0e_98266ignoreE - _ZN39_INTERNAL_5e6e7fae_4_k_cu_40eb4f0e_98264cuda3std3__45__cpo5beginE)
_ZN39_INTERNAL_5e6e7fae_4_k_cu_40eb4f0e_98264cuda3std3__45__cpo5beginE:
	.zero		1
	.type		_ZN39_INTERNAL_5e6e7fae_4_k_cu_40eb4f0e_98264cuda3std3__441_GLOBAL__N__5e6e7fae_4_k_cu_40eb4f0e_98266ignoreE,@object
	.size		_ZN39_INTERNAL_5e6e7fae_4_k_cu_40eb4f0e_98264cuda3std3__441_GLOBAL__N__5e6e7fae_4_k_cu_40eb4f0e_98266ignoreE,(_ZN39_INTERNAL_5e6e7fae_4_k_cu_40eb4f0e_98264cute7productE - _ZN39_INTERNAL_5e6e7fae_4_k_cu_40eb4f0e_98264cuda3std3__441_GLOBAL__N__5e6e7fae_4_k_cu_40eb4f0e_98266ignoreE)
_ZN39_INTERNAL_5e6e7fae_4_k_cu_40eb4f0e_98264cuda3std3__441_GLOBAL__N__5e6e7fae_4_k_cu_40eb4f0e_98266ignoreE:
	.zero		1
	.type		_ZN39_INTERNAL_5e6e7fae_4_k_cu_40eb4f0e_98264cute7productE,@object
	.size		_ZN39_INTERNAL_5e6e7fae_4_k_cu_40eb4f0e_98264cute7productE,(_ZN39_INTERNAL_5e6e7fae_4_k_cu_40eb4f0e_98264cuda3std3__45__cpo3endE - _ZN39_INTERNAL_5e6e7fae_4_k_cu_40eb4f0e_98264cute7productE)
_ZN39_INTERNAL_5e6e7fae_4_k_cu_40eb4f0e_98264cute7productE:
	.zero		1
	.type		_ZN39_INTERNAL_5e6e7fae_4_k_cu_40eb4f0e_98264cuda3std3__45__cpo3endE,@object
	.size		_ZN39_INTERNAL_5e6e7fae_4_k_cu_40eb4f0e_98264cuda3std3__45__cpo3endE,(_ZN39_INTERNAL_5e6e7fae_4_k_cu_40eb4f0e_98264cuda3std3__419piecewise_constructE - _ZN39_INTERNAL_5e6e7fae_4_k_cu_40eb4f0e_98264cuda3std3__45__cpo3endE)
_ZN39_INTERNAL_5e6e7fae_4_k_cu_40eb4f0e_98264cuda3std3__45__cpo3endE:
	.zero		1
	.type		_ZN39_INTERNAL_5e6e7fae_4_k_cu_40eb4f0e_98264cuda3std3__419piecewise_constructE,@object
	.size		_ZN39_INTERNAL_5e6e7fae_4_k_cu_40eb4f0e_98264cuda3std3__419piecewise_constructE,(_ZN39_INTERNAL_5e6e7fae_4_k_cu_40eb4f0e_98264cuda3std3__45__cpo4cendE - _ZN39_INTERNAL_5e6e7fae_4_k_cu_40eb4f0e_98264cuda3std3__419piecewise_constructE)
_ZN39_INTERNAL_5e6e7fae_4_k_cu_40eb4f0e_98264cuda3std3__419piecewise_constructE:
	.zero		1
	.type		_ZN39_INTERNAL_5e6e7fae_4_k_cu_40eb4f0e_98264cuda3std3__45__cpo4cendE,@object
	.size		_ZN39_INTERNAL_5e6e7fae_4_k_cu_40eb4f0e_98264cuda3std3__45__cpo4cendE,(_ZN39_INTERNAL_5e6e7fae_4_k_cu_40eb4f0e_98264cuda3std6ranges3__45__cpo4swapE - _ZN39_INTERNAL_5e6e7fae_4_k_cu_40eb4f0e_98264cuda3std3__45__cpo4cendE)
_ZN39_INTERNAL_5e6e7fae_4_k_cu_40eb4f0e_98264cuda3std3__45__cpo4cendE:
	.zero		1
	.type		_ZN39_INTERNAL_5e6e7fae_4_k_cu_40eb4f0e_98264cuda3std6ranges3__45__cpo4swapE,@object
	.size		_ZN39_INTERNAL_5e6e7fae_4_k_cu_40eb4f0e_98264cuda3std6ranges3__45__cpo4swapE,(.L_10 - _ZN39_INTERNAL_5e6e7fae_4_k_cu_40eb4f0e_98264cuda3std6ranges3__45__cpo4swapE)
_ZN39_INTERNAL_5e6e7fae_4_k_cu_40eb4f0e_98264cuda3std6ranges3__45__cpo4swapE:
	.zero		1
.L_10:


//--------------------- .nv.constant0._ZN7cutlass13device_kernelINS_4gemm6kernel13GemmUniversalIN4cute5tupleIJiiiiEEENS1_10collective13CollectiveMmaINS1_35MainloopSm100TmaUmmaWarpSpecializedILi18ELi2ELi4ENS5_IJNS4_1CILi2EEESB_NSA_ILi1EEEEEEEENS5_IJNSA_ILi128EEENSA_ILi64EEESF_EEENS_12float_e5m2_tENS5_IJlSC_lEEESI_SJ_NS4_8TiledMMAINS4_8MMA_AtomIJNS4_10MMA_TraitsINS4_25SM100_MMA_F8F6F4_2x1SM_SSEJSI_SI_fSF_SG_NS4_17integral_constantINS4_4UMMA5MajorELSQ_0EEESR_NSO_INSP_7ScaleInELSS_0EEEST_EEEEEENS4_6LayoutINS5_IJSC_SC_SC_EEENS5_IJNSA_ILi0EEESY_SY_EEEEENS5_IJNS4_10UnderscoreES11_S11_EEEEENS4_28SM100_TMA_2SM_LOAD_MULTICASTENS4_14ComposedLayoutINS4_7SwizzleILi3ELi4ELi3EEENS4_18smem_ptr_flag_bitsILi8EEENSW_INS5_IJNSA_ILi8EEESF_EEENS5_IJSF_SC_EEEEEEEvNS4_8identityENS4_18SM100_TMA_2SM_LOADES1E_vS1F_EENS_8epilogue10collective18CollectiveEpilogueINS1I_23Sm100TmaWarpSpecializedILi1ELi1ELi32ELb0ELb0EEEJNS5_IJSG_SG_SF_EEENS5_IJNSW_ISG_SC_EES1O_EEESI_SJ_SI_SJ_NS1I_6fusion15FusionCallbacksIS1M_NS1Q_17LinearCombinationISI_fSI_fLNS_15FloatRoundStyleE2EEES1N_S1P_JEEENS4_5SM1004TMEM4LOAD26SM100_TMEM_LOAD_32dp32b32xENS4_13SM90_TMA_LOADENS15_INS16_ILi2ELi4ELi3EEES19_NSW_INS5_IJS1A_SG_EEENS5_IJSG_SC_EEEEEEENS4_39AutoVectorizingCopyWithAssumedAlignmentILi128EEENS4_14SM90_TMA_STOREES25_S27_S27_EEEvvEEEEvNT_6ParamsE --------------------------
	.section	.nv.constant0._ZN7cutlass13device_kernelINS_4gemm6kernel13GemmUniversalIN4cute5tupleIJiiiiEEENS1_10collective13CollectiveMmaINS1_35MainloopSm100TmaUmmaWarpSpecializedILi18ELi2ELi4ENS5_IJNS4_1CILi2EEESB_NSA_ILi1EEEEEEEENS5_IJNSA_ILi128EEENSA_ILi64EEESF_EEENS_12float_e5m2_tENS5_IJlSC_lEEESI_SJ_NS4_8TiledMMAINS4_8MMA_AtomIJNS4_10MMA_TraitsINS4_25SM100_MMA_F8F6F4_2x1SM_SSEJSI_SI_fSF_SG_NS4_17integral_constantINS4_4UMMA5MajorELSQ_0EEESR_NSO_INSP_7ScaleInELSS_0EEEST_EEEEEENS4_6LayoutINS5_IJSC_SC_SC_EEENS5_IJNSA_ILi0EEESY_SY_EEEEENS5_IJNS4_10UnderscoreES11_S11_EEEEENS4_28SM100_TMA_2SM_LOAD_MULTICASTENS4_14ComposedLayoutINS4_7SwizzleILi3ELi4ELi3EEENS4_18smem_ptr_flag_bitsILi8EEENSW_INS5_IJNSA_ILi8EEESF_EEENS5_IJSF_SC_EEEEEEEvNS4_8identityENS4_18SM100_TMA_2SM_LOADES1E_vS1F_EENS_8epilogue10collective18CollectiveEpilogueINS1I_23Sm100TmaWarpSpecializedILi1ELi1ELi32ELb0ELb0EEEJNS5_IJSG_SG_SF_EEENS5_IJNSW_ISG_SC_EES1O_EEESI_SJ_SI_SJ_NS1I_6fusion15FusionCallbacksIS1M_NS1Q_17LinearCombinationISI_fSI_fLNS_15FloatRoundStyleE2EEES1N_S1P_JEEENS4_5SM1004TMEM4LOAD26SM100_TMEM_LOAD_32dp32b32xENS4_13SM90_TMA_LOADENS15_INS16_ILi2ELi4ELi3EEES19_NSW_INS5_IJS1A_SG_EEENS5_IJSG_SC_EEEEEEENS4_39AutoVectorizingCopyWithAssumedAlignmentILi128EEENS4_14SM90_TMA_STOREES25_S27_S27_EEEvvEEEEvNT_6ParamsE,"a",@progbits
	.sectionflags	@""
	.align	4
.nv.constant0._ZN7cutlass13device_kernelINS_4gemm6kernel13GemmUniversalIN4cute5tupleIJiiiiEEENS1_10collective13CollectiveMmaINS1_35MainloopSm100TmaUmmaWarpSpecializedILi18ELi2ELi4ENS5_IJNS4_1CILi2EEESB_NSA_ILi1EEEEEEEENS5_IJNSA_ILi128EEENSA_ILi64EEESF_EEENS_12float_e5m2_tENS5_IJlSC_lEEESI_SJ_NS4_8TiledMMAINS4_8MMA_AtomIJNS4_10MMA_TraitsINS4_25SM100_MMA_F8F6F4_2x1SM_SSEJSI_SI_fSF_SG_NS4_17integral_constantINS4_4UMMA5MajorELSQ_0EEESR_NSO_INSP_7ScaleInELSS_0EEEST_EEEEEENS4_6LayoutINS5_IJSC_SC_SC_EEENS5_IJNSA_ILi0EEESY_SY_EEEEENS5_IJNS4_10UnderscoreES11_S11_EEEEENS4_28SM100_TMA_2SM_LOAD_MULTICASTENS4_14ComposedLayoutINS4_7SwizzleILi3ELi4ELi3EEENS4_18smem_ptr_flag_bitsILi8EEENSW_INS5_IJNSA_ILi8EEESF_EEENS5_IJSF_SC_EEEEEEEvNS4_8identityENS4_18SM100_TMA_2SM_LOADES1E_vS1F_EENS_8epilogue10collective18CollectiveEpilogueINS1I_23Sm100TmaWarpSpecializedILi1ELi1ELi32ELb0ELb0EEEJNS5_IJSG_SG_SF_EEENS5_IJNSW_ISG_SC_EES1O_EEESI_SJ_SI_SJ_NS1I_6fusion15FusionCallbacksIS1M_NS1Q_17LinearCombinationISI_fSI_fLNS_15FloatRoundStyleE2EEES1N_S1P_JEEENS4_5SM1004TMEM4LOAD26SM100_TMEM_LOAD_32dp32b32xENS4_13SM90_TMA_LOADENS15_INS16_ILi2ELi4ELi3EEES19_NSW_INS5_IJS1A_SG_EEENS5_IJSG_SC_EEEEEEENS4_39AutoVectorizingCopyWithAssumedAlignmentILi128EEENS4_14SM90_TMA_STOREES25_S27_S27_EEEvvEEEEvNT_6ParamsE:
	.zero		2944


//--------------------- SYMBOLS --------------------------

	.type		.nv.reservedSmem.offset0,@object
	.size		.nv.reservedSmem.offset0,0x4
	.type		.nv.reservedSmem.cap,@object
	.size		.nv.reservedSmem.cap,0x4
	.type		__assertfail,@function
